//
// Generated by NVIDIA NVVM Compiler
//
// Compiler Build ID: CL-36424714
// Cuda compilation tools, release 13.0, V13.0.88
// Based on NVVM 20.0.0
//

.version 9.0
.target sm_100
.address_size 64

	// .globl	_Z11setClustersN6thrust24THRUST_300001_SM_1000_NS10device_ptrIfEENS1_IiEES2_S2_iiiiS3_S3_
.global .align 1 .b8 _ZN34_INTERNAL_c72d3e63_4_k_cu_7982a8ac4cuda3std3__45__cpo5beginE[1];
.global .align 1 .b8 _ZN34_INTERNAL_c72d3e63_4_k_cu_7982a8ac4cuda3std3__45__cpo3endE[1];
.global .align 1 .b8 _ZN34_INTERNAL_c72d3e63_4_k_cu_7982a8ac4cuda3std3__45__cpo6cbeginE[1];
.global .align 1 .b8 _ZN34_INTERNAL_c72d3e63_4_k_cu_7982a8ac4cuda3std3__45__cpo4cendE[1];
.global .align 1 .b8 _ZN34_INTERNAL_c72d3e63_4_k_cu_7982a8ac4cuda3std3__45__cpo6rbeginE[1];
.global .align 1 .b8 _ZN34_INTERNAL_c72d3e63_4_k_cu_7982a8ac4cuda3std3__45__cpo4rendE[1];
.global .align 1 .b8 _ZN34_INTERNAL_c72d3e63_4_k_cu_7982a8ac4cuda3std3__45__cpo7crbeginE[1];
.global .align 1 .b8 _ZN34_INTERNAL_c72d3e63_4_k_cu_7982a8ac4cuda3std3__45__cpo5crendE[1];
.global .align 1 .b8 _ZN34_INTERNAL_c72d3e63_4_k_cu_7982a8ac4cuda3std3__436_GLOBAL__N__c72d3e63_4_k_cu_7982a8ac6ignoreE[1];
.global .align 1 .b8 _ZN34_INTERNAL_c72d3e63_4_k_cu_7982a8ac4cuda3std3__419piecewise_constructE[1];
.global .align 1 .b8 _ZN34_INTERNAL_c72d3e63_4_k_cu_7982a8ac4cuda3std3__48in_placeE[1];
.global .align 1 .b8 _ZN34_INTERNAL_c72d3e63_4_k_cu_7982a8ac4cuda3std3__420unreachable_sentinelE[1];
.global .align 1 .b8 _ZN34_INTERNAL_c72d3e63_4_k_cu_7982a8ac4cuda3std3__47nulloptE[1];
.global .align 1 .b8 _ZN34_INTERNAL_c72d3e63_4_k_cu_7982a8ac4cuda3std3__48unexpectE[1];
.global .align 1 .b8 _ZN34_INTERNAL_c72d3e63_4_k_cu_7982a8ac4cuda3std6ranges3__45__cpo4swapE[1];
.global .align 1 .b8 _ZN34_INTERNAL_c72d3e63_4_k_cu_7982a8ac4cuda3std6ranges3__45__cpo9iter_moveE[1];
.global .align 1 .b8 _ZN34_INTERNAL_c72d3e63_4_k_cu_7982a8ac4cuda3std6ranges3__45__cpo5beginE[1];
.global .align 1 .b8 _ZN34_INTERNAL_c72d3e63_4_k_cu_7982a8ac4cuda3std6ranges3__45__cpo3endE[1];
.global .align 1 .b8 _ZN34_INTERNAL_c72d3e63_4_k_cu_7982a8ac4cuda3std6ranges3__45__cpo6cbeginE[1];
.global .align 1 .b8 _ZN34_INTERNAL_c72d3e63_4_k_cu_7982a8ac4cuda3std6ranges3__45__cpo4cendE[1];
.global .align 1 .b8 _ZN34_INTERNAL_c72d3e63_4_k_cu_7982a8ac4cuda3std6ranges3__45__cpo7advanceE[1];
.global .align 1 .b8 _ZN34_INTERNAL_c72d3e63_4_k_cu_7982a8ac4cuda3std6ranges3__45__cpo9iter_swapE[1];
.global .align 1 .b8 _ZN34_INTERNAL_c72d3e63_4_k_cu_7982a8ac4cuda3std6ranges3__45__cpo4nextE[1];
.global .align 1 .b8 _ZN34_INTERNAL_c72d3e63_4_k_cu_7982a8ac4cuda3std6ranges3__45__cpo4prevE[1];
.global .align 1 .b8 _ZN34_INTERNAL_c72d3e63_4_k_cu_7982a8ac4cuda3std6ranges3__45__cpo4dataE[1];
.global .align 1 .b8 _ZN34_INTERNAL_c72d3e63_4_k_cu_7982a8ac4cuda3std6ranges3__45__cpo5cdataE[1];
.global .align 1 .b8 _ZN34_INTERNAL_c72d3e63_4_k_cu_7982a8ac4cuda3std6ranges3__45__cpo4sizeE[1];
.global .align 1 .b8 _ZN34_INTERNAL_c72d3e63_4_k_cu_7982a8ac4cuda3std6ranges3__45__cpo5ssizeE[1];
.global .align 1 .b8 _ZN34_INTERNAL_c72d3e63_4_k_cu_7982a8ac4cuda3std6ranges3__45__cpo8distanceE[1];
.global .align 1 .b8 _ZN34_INTERNAL_c72d3e63_4_k_cu_7982a8ac6thrust24THRUST_300001_SM_1000_NS8cuda_cub3parE[1];
.global .align 1 .b8 _ZN34_INTERNAL_c72d3e63_4_k_cu_7982a8ac6thrust24THRUST_300001_SM_1000_NS8cuda_cub10par_nosyncE[1];
.global .align 1 .b8 _ZN34_INTERNAL_c72d3e63_4_k_cu_7982a8ac6thrust24THRUST_300001_SM_1000_NS6system6detail10sequential3seqE[1];
.global .align 1 .b8 _ZN34_INTERNAL_c72d3e63_4_k_cu_7982a8ac6thrust24THRUST_300001_SM_1000_NS12placeholders2_1E[1];
.global .align 1 .b8 _ZN34_INTERNAL_c72d3e63_4_k_cu_7982a8ac6thrust24THRUST_300001_SM_1000_NS12placeholders2_2E[1];
.global .align 1 .b8 _ZN34_INTERNAL_c72d3e63_4_k_cu_7982a8ac6thrust24THRUST_300001_SM_1000_NS12placeholders2_3E[1];
.global .align 1 .b8 _ZN34_INTERNAL_c72d3e63_4_k_cu_7982a8ac6thrust24THRUST_300001_SM_1000_NS12placeholders2_4E[1];
.global .align 1 .b8 _ZN34_INTERNAL_c72d3e63_4_k_cu_7982a8ac6thrust24THRUST_300001_SM_1000_NS12placeholders2_5E[1];
.global .align 1 .b8 _ZN34_INTERNAL_c72d3e63_4_k_cu_7982a8ac6thrust24THRUST_300001_SM_1000_NS12placeholders2_6E[1];
.global .align 1 .b8 _ZN34_INTERNAL_c72d3e63_4_k_cu_7982a8ac6thrust24THRUST_300001_SM_1000_NS12placeholders2_7E[1];
.global .align 1 .b8 _ZN34_INTERNAL_c72d3e63_4_k_cu_7982a8ac6thrust24THRUST_300001_SM_1000_NS12placeholders2_8E[1];
.global .align 1 .b8 _ZN34_INTERNAL_c72d3e63_4_k_cu_7982a8ac6thrust24THRUST_300001_SM_1000_NS12placeholders2_9E[1];
.global .align 1 .b8 _ZN34_INTERNAL_c72d3e63_4_k_cu_7982a8ac6thrust24THRUST_300001_SM_1000_NS12placeholders3_10E[1];
.global .align 1 .b8 _ZN34_INTERNAL_c72d3e63_4_k_cu_7982a8ac6thrust24THRUST_300001_SM_1000_NS3seqE[1];
.extern .shared .align 16 .b8 shared[];

.visible .entry _Z11setClustersN6thrust24THRUST_300001_SM_1000_NS10device_ptrIfEENS1_IiEES2_S2_iiiiS3_S3_(
	.param .align 8 .b8 _Z11setClustersN6thrust24THRUST_300001_SM_1000_NS10device_ptrIfEENS1_IiEES2_S2_iiiiS3_S3__param_0[8],
	.param .align 8 .b8 _Z11setClustersN6thrust24THRUST_300001_SM_1000_NS10device_ptrIfEENS1_IiEES2_S2_iiiiS3_S3__param_1[8],
	.param .align 8 .b8 _Z11setClustersN6thrust24THRUST_300001_SM_1000_NS10device_ptrIfEENS1_IiEES2_S2_iiiiS3_S3__param_2[8],
	.param .align 8 .b8 _Z11setClustersN6thrust24THRUST_300001_SM_1000_NS10device_ptrIfEENS1_IiEES2_S2_iiiiS3_S3__param_3[8],
	.param .u32 _Z11setClustersN6thrust24THRUST_300001_SM_1000_NS10device_ptrIfEENS1_IiEES2_S2_iiiiS3_S3__param_4,
	.param .u32 _Z11setClustersN6thrust24THRUST_300001_SM_1000_NS10device_ptrIfEENS1_IiEES2_S2_iiiiS3_S3__param_5,
	.param .u32 _Z11setClustersN6thrust24THRUST_300001_SM_1000_NS10device_ptrIfEENS1_IiEES2_S2_iiiiS3_S3__param_6,
	.param .u32 _Z11setClustersN6thrust24THRUST_300001_SM_1000_NS10device_ptrIfEENS1_IiEES2_S2_iiiiS3_S3__param_7,
	.param .align 8 .b8 _Z11setClustersN6thrust24THRUST_300001_SM_1000_NS10device_ptrIfEENS1_IiEES2_S2_iiiiS3_S3__param_8[8],
	.param .align 8 .b8 _Z11setClustersN6thrust24THRUST_300001_SM_1000_NS10device_ptrIfEENS1_IiEES2_S2_iiiiS3_S3__param_9[8]
)
{
	.reg .pred 	%p<69>;
	.reg .b32 	%r<352>;
	.reg .b32 	%f<232>;
	.reg .b64 	%rd<93>;

	ld.param.u64 	%rd8, [_Z11setClustersN6thrust24THRUST_300001_SM_1000_NS10device_ptrIfEENS1_IiEES2_S2_iiiiS3_S3__param_9];
	ld.param.u64 	%rd2, [_Z11setClustersN6thrust24THRUST_300001_SM_1000_NS10device_ptrIfEENS1_IiEES2_S2_iiiiS3_S3__param_1];
	ld.param.u64 	%rd3, [_Z11setClustersN6thrust24THRUST_300001_SM_1000_NS10device_ptrIfEENS1_IiEES2_S2_iiiiS3_S3__param_2];
	ld.param.u64 	%rd5, [_Z11setClustersN6thrust24THRUST_300001_SM_1000_NS10device_ptrIfEENS1_IiEES2_S2_iiiiS3_S3__param_8];
	ld.param.u64 	%rd9, [_Z11setClustersN6thrust24THRUST_300001_SM_1000_NS10device_ptrIfEENS1_IiEES2_S2_iiiiS3_S3__param_3];
	ld.param.u64 	%rd10, [_Z11setClustersN6thrust24THRUST_300001_SM_1000_NS10device_ptrIfEENS1_IiEES2_S2_iiiiS3_S3__param_0];
	ld.param.u32 	%r114, [_Z11setClustersN6thrust24THRUST_300001_SM_1000_NS10device_ptrIfEENS1_IiEES2_S2_iiiiS3_S3__param_4];
	ld.param.u32 	%r115, [_Z11setClustersN6thrust24THRUST_300001_SM_1000_NS10device_ptrIfEENS1_IiEES2_S2_iiiiS3_S3__param_5];
	ld.param.u32 	%r116, [_Z11setClustersN6thrust24THRUST_300001_SM_1000_NS10device_ptrIfEENS1_IiEES2_S2_iiiiS3_S3__param_6];
	ld.param.u32 	%r117, [_Z11setClustersN6thrust24THRUST_300001_SM_1000_NS10device_ptrIfEENS1_IiEES2_S2_iiiiS3_S3__param_7];
	cvta.to.global.u64 	%rd1, %rd10;
	cvta.to.global.u64 	%rd4, %rd9;
	mov.u32 	%r1, %ntid.x;
	mov.u32 	%r2, %tid.x;
	mov.u32 	%r3, %ctaid.x;
	mul.lo.s32 	%r4, %r3, %r1;
	add.s32 	%r5, %r4, %r2;
	setp.ge.s32 	%p1, %r5, %r114;
	@%p1 bra 	$L__BB0_102;
	mul.lo.s32 	%r118, %r116, %r115;
	setp.ge.s32 	%p2, %r2, %r118;
	@%p2 bra 	$L__BB0_3;
	cvta.to.global.u64 	%rd11, %rd3;
	mul.wide.u32 	%rd12, %r2, 4;
	add.s64 	%rd13, %rd11, %rd12;
	ld.global.f32 	%f50, [%rd13];
	shl.b32 	%r119, %r2, 2;
	mov.u32 	%r120, shared;
	add.s32 	%r121, %r120, %r119;
	st.shared.f32 	[%r121], %f50;
$L__BB0_3:
	bar.sync 	0;
	setp.lt.s32 	%p3, %r115, 1;
	mov.b32 	%r328, 2147483647;
	@%p3 bra 	$L__BB0_24;
	setp.lt.s32 	%p4, %r116, 1;
	@%p4 bra 	$L__BB0_18;
	and.b32  	%r6, %r116, 7;
	add.s32 	%r7, %r6, -1;
	and.b32  	%r8, %r116, 3;
	and.b32  	%r9, %r116, 2147483640;
	and.b32  	%r10, %r116, 1;
	mov.b32 	%r328, 2147483647;
	mov.f32 	%f205, 0f7F7FFFFF;
	mov.b32 	%r314, 0;
	mul.wide.s32 	%rd32, %r114, 4;
$L__BB0_6:
	setp.lt.u32 	%p11, %r116, 8;
	mov.f32 	%f213, 0f00000000;
	mov.b32 	%r318, 0;
	@%p11 bra 	$L__BB0_9;
	mov.f32 	%f213, 0f00000000;
	mov.b32 	%r316, 0;
$L__BB0_8:
	.pragma "nounroll";
	mad.lo.s32 	%r134, %r316, %r114, %r5;
	mul.wide.s32 	%rd14, %r134, 4;
	add.s64 	%rd15, %rd1, %rd14;
	ld.global.f32 	%f57, [%rd15];
	mad.lo.s32 	%r135, %r316, %r115, %r314;
	shl.b32 	%r136, %r135, 2;
	mov.u32 	%r137, shared;
	add.s32 	%r138, %r137, %r136;
	ld.shared.f32 	%f58, [%r138];
	sub.f32 	%f59, %f57, %f58;
	fma.rn.f32 	%f60, %f59, %f59, %f213;
	add.s64 	%rd17, %rd15, %rd32;
	ld.global.f32 	%f61, [%rd17];
	shl.b32 	%r139, %r115, 2;
	add.s32 	%r140, %r138, %r139;
	ld.shared.f32 	%f62, [%r140];
	sub.f32 	%f63, %f61, %f62;
	fma.rn.f32 	%f64, %f63, %f63, %f60;
	add.s64 	%rd18, %rd17, %rd32;
	ld.global.f32 	%f65, [%rd18];
	add.s32 	%r141, %r140, %r139;
	ld.shared.f32 	%f66, [%r141];
	sub.f32 	%f67, %f65, %f66;
	fma.rn.f32 	%f68, %f67, %f67, %f64;
	add.s64 	%rd19, %rd18, %rd32;
	ld.global.f32 	%f69, [%rd19];
	add.s32 	%r142, %r141, %r139;
	ld.shared.f32 	%f70, [%r142];
	sub.f32 	%f71, %f69, %f70;
	fma.rn.f32 	%f72, %f71, %f71, %f68;
	add.s64 	%rd20, %rd19, %rd32;
	ld.global.f32 	%f73, [%rd20];
	add.s32 	%r143, %r142, %r139;
	ld.shared.f32 	%f74, [%r143];
	sub.f32 	%f75, %f73, %f74;
	fma.rn.f32 	%f76, %f75, %f75, %f72;
	add.s64 	%rd21, %rd20, %rd32;
	ld.global.f32 	%f77, [%rd21];
	add.s32 	%r144, %r143, %r139;
	ld.shared.f32 	%f78, [%r144];
	sub.f32 	%f79, %f77, %f78;
	fma.rn.f32 	%f80, %f79, %f79, %f76;
	add.s64 	%rd22, %rd21, %rd32;
	ld.global.f32 	%f81, [%rd22];
	add.s32 	%r145, %r144, %r139;
	ld.shared.f32 	%f82, [%r145];
	sub.f32 	%f83, %f81, %f82;
	fma.rn.f32 	%f84, %f83, %f83, %f80;
	add.s64 	%rd23, %rd22, %rd32;
	ld.global.f32 	%f85, [%rd23];
	add.s32 	%r146, %r145, %r139;
	ld.shared.f32 	%f86, [%r146];
	sub.f32 	%f87, %f85, %f86;
	fma.rn.f32 	%f213, %f87, %f87, %f84;
	add.s32 	%r316, %r316, 8;
	setp.ne.s32 	%p12, %r316, %r9;
	mov.u32 	%r318, %r9;
	@%p12 bra 	$L__BB0_8;
$L__BB0_9:
	setp.eq.s32 	%p13, %r6, 0;
	@%p13 bra 	$L__BB0_17;
	setp.lt.u32 	%p14, %r7, 3;
	@%p14 bra 	$L__BB0_12;
	mad.lo.s32 	%r147, %r318, %r114, %r5;
	mul.wide.s32 	%rd24, %r147, 4;
	add.s64 	%rd25, %rd1, %rd24;
	ld.global.f32 	%f89, [%rd25];
	mad.lo.s32 	%r148, %r318, %r115, %r314;
	shl.b32 	%r149, %r148, 2;
	mov.u32 	%r150, shared;
	add.s32 	%r151, %r150, %r149;
	ld.shared.f32 	%f90, [%r151];
	sub.f32 	%f91, %f89, %f90;
	fma.rn.f32 	%f92, %f91, %f91, %f213;
	add.s64 	%rd27, %rd25, %rd32;
	ld.global.f32 	%f93, [%rd27];
	shl.b32 	%r152, %r115, 2;
	add.s32 	%r153, %r151, %r152;
	ld.shared.f32 	%f94, [%r153];
	sub.f32 	%f95, %f93, %f94;
	fma.rn.f32 	%f96, %f95, %f95, %f92;
	add.s64 	%rd28, %rd27, %rd32;
	ld.global.f32 	%f97, [%rd28];
	add.s32 	%r154, %r153, %r152;
	ld.shared.f32 	%f98, [%r154];
	sub.f32 	%f99, %f97, %f98;
	fma.rn.f32 	%f100, %f99, %f99, %f96;
	add.s64 	%rd29, %rd28, %rd32;
	ld.global.f32 	%f101, [%rd29];
	add.s32 	%r155, %r154, %r152;
	ld.shared.f32 	%f102, [%r155];
	sub.f32 	%f103, %f101, %f102;
	fma.rn.f32 	%f213, %f103, %f103, %f100;
	add.s32 	%r318, %r318, 4;
$L__BB0_12:
	setp.eq.s32 	%p15, %r8, 0;
	@%p15 bra 	$L__BB0_17;
	setp.eq.s32 	%p16, %r8, 1;
	@%p16 bra 	$L__BB0_15;
	mad.lo.s32 	%r156, %r318, %r114, %r5;
	mul.wide.s32 	%rd30, %r156, 4;
	add.s64 	%rd31, %rd1, %rd30;
	ld.global.f32 	%f105, [%rd31];
	mad.lo.s32 	%r157, %r318, %r115, %r314;
	shl.b32 	%r158, %r157, 2;
	mov.u32 	%r159, shared;
	add.s32 	%r160, %r159, %r158;
	ld.shared.f32 	%f106, [%r160];
	sub.f32 	%f107, %f105, %f106;
	fma.rn.f32 	%f108, %f107, %f107, %f213;
	add.s64 	%rd33, %rd31, %rd32;
	ld.global.f32 	%f109, [%rd33];
	shl.b32 	%r161, %r115, 2;
	add.s32 	%r162, %r160, %r161;
	ld.shared.f32 	%f110, [%r162];
	sub.f32 	%f111, %f109, %f110;
	fma.rn.f32 	%f213, %f111, %f111, %f108;
	add.s32 	%r318, %r318, 2;
$L__BB0_15:
	setp.eq.s32 	%p17, %r10, 0;
	@%p17 bra 	$L__BB0_17;
	mad.lo.s32 	%r163, %r318, %r114, %r5;
	mul.wide.s32 	%rd34, %r163, 4;
	add.s64 	%rd35, %rd1, %rd34;
	ld.global.f32 	%f112, [%rd35];
	mad.lo.s32 	%r164, %r318, %r115, %r314;
	shl.b32 	%r165, %r164, 2;
	mov.u32 	%r166, shared;
	add.s32 	%r167, %r166, %r165;
	ld.shared.f32 	%f113, [%r167];
	sub.f32 	%f114, %f112, %f113;
	fma.rn.f32 	%f213, %f114, %f114, %f213;
$L__BB0_17:
	setp.lt.f32 	%p18, %f213, %f205;
	selp.b32 	%r328, %r314, %r328, %p18;
	selp.f32 	%f205, %f213, %f205, %p18;
	add.s32 	%r314, %r314, 1;
	setp.eq.s32 	%p19, %r314, %r115;
	@%p19 bra 	$L__BB0_24;
	bra.uni 	$L__BB0_6;
$L__BB0_18:
	add.s32 	%r126, %r115, -1;
	and.b32  	%r22, %r115, 3;
	setp.lt.u32 	%p5, %r126, 3;
	mov.b32 	%r328, 2147483647;
	mov.f32 	%f215, 0f7F7FFFFF;
	mov.b32 	%r325, 0;
	@%p5 bra 	$L__BB0_21;
	and.b32  	%r325, %r115, 2147483644;
	mov.b32 	%r328, 2147483647;
	mov.f32 	%f215, 0f7F7FFFFF;
	mov.b32 	%r320, 0;
$L__BB0_20:
	setp.gt.f32 	%p6, %f215, 0f00000000;
	selp.b32 	%r328, %r320, %r328, %p6;
	selp.f32 	%f215, 0f00000000, %f215, %p6;
	add.s32 	%r320, %r320, 4;
	setp.ne.s32 	%p7, %r320, %r325;
	@%p7 bra 	$L__BB0_20;
$L__BB0_21:
	setp.eq.s32 	%p8, %r22, 0;
	@%p8 bra 	$L__BB0_24;
	mov.b32 	%r327, 0;
$L__BB0_23:
	.pragma "nounroll";
	setp.gt.f32 	%p9, %f215, 0f00000000;
	selp.b32 	%r328, %r325, %r328, %p9;
	selp.f32 	%f215, 0f00000000, %f215, %p9;
	add.s32 	%r325, %r325, 1;
	add.s32 	%r327, %r327, 1;
	setp.ne.s32 	%p10, %r327, %r22;
	@%p10 bra 	$L__BB0_23;
$L__BB0_24:
	cvta.to.global.u64 	%rd36, %rd2;
	mul.wide.s32 	%rd37, %r5, 4;
	add.s64 	%rd6, %rd36, %rd37;
	ld.global.u32 	%r168, [%rd6];
	setp.eq.s32 	%p20, %r168, %r328;
	@%p20 bra 	$L__BB0_26;
	st.global.u32 	[%rd6], %r328;
	cvta.to.global.u64 	%rd38, %rd8;
	mov.b32 	%r169, 1;
	st.global.u32 	[%rd38], %r169;
$L__BB0_26:
	setp.lt.s32 	%p21, %r115, 1;
	bar.sync 	0;
	@%p21 bra 	$L__BB0_102;
	mul.lo.s32 	%r171, %r116, %r1;
	shl.b32 	%r172, %r171, 2;
	mov.u32 	%r173, shared;
	add.s32 	%r38, %r173, %r172;
	mul.lo.s32 	%r39, %r115, %r3;
	mul.lo.s32 	%r40, %r117, %r115;
	add.s32 	%r41, %r116, -1;
	and.b32  	%r42, %r116, 7;
	add.s32 	%r43, %r42, -1;
	and.b32  	%r44, %r116, 3;
	add.s32 	%r45, %r44, -1;
	and.b32  	%r46, %r116, 2147483640;
	and.b32  	%r47, %r116, 1;
	neg.s32 	%r48, %r46;
	mad.lo.s32 	%r49, %r114, 7, %r5;
	shl.b32 	%r50, %r114, 3;
	mad.lo.s32 	%r51, %r114, 5, %r5;
	shl.b32 	%r174, %r114, 2;
	add.s32 	%r52, %r5, %r174;
	mad.lo.s32 	%r53, %r114, 3, %r5;
	shl.b32 	%r175, %r114, 1;
	add.s32 	%r54, %r5, %r175;
	add.s32 	%r176, %r2, %r114;
	add.s32 	%r55, %r176, %r4;
	shl.b32 	%r56, %r1, 2;
	cvta.to.global.u64 	%rd7, %rd5;
	mov.b32 	%r329, 0;
	mul.wide.s32 	%rd87, %r40, 4;
$L__BB0_28:
	setp.lt.s32 	%p22, %r116, 1;
	@%p22 bra 	$L__BB0_70;
	setp.lt.u32 	%p23, %r116, 8;
	mov.b32 	%r341, 0;
	@%p23 bra 	$L__BB0_48;
	mad.lo.s32 	%r337, %r114, 6, %r5;
	shl.b32 	%r178, %r2, 2;
	mov.u32 	%r179, shared;
	add.s32 	%r331, %r179, %r178;
	mov.u32 	%r330, %r5;
	mov.u32 	%r332, %r55;
	mov.u32 	%r333, %r54;
	mov.u32 	%r334, %r53;
	mov.u32 	%r335, %r52;
	mov.u32 	%r336, %r51;
	mov.u32 	%r338, %r49;
	mov.u32 	%r339, %r48;
$L__BB0_31:
	.pragma "nounroll";
	setp.ne.s32 	%p24, %r328, %r329;
	mov.f32 	%f217, 0f00000000;
	@%p24 bra 	$L__BB0_33;
	mul.wide.s32 	%rd39, %r330, 4;
	add.s64 	%rd40, %rd1, %rd39;
	ld.global.f32 	%f116, [%rd40];
	cvt.rzi.s32.f32 	%r180, %f116;
	cvt.rn.f32.s32 	%f217, %r180;
$L__BB0_33:
	st.shared.f32 	[%r331], %f217;
	mov.f32 	%f218, 0f00000000;
	@%p24 bra 	$L__BB0_35;
	mul.wide.s32 	%rd41, %r332, 4;
	add.s64 	%rd42, %rd1, %rd41;
	ld.global.f32 	%f118, [%rd42];
	cvt.rzi.s32.f32 	%r181, %f118;
	cvt.rn.f32.s32 	%f218, %r181;
$L__BB0_35:
	add.s32 	%r70, %r331, %r56;
	st.shared.f32 	[%r70], %f218;
	mov.f32 	%f219, 0f00000000;
	@%p24 bra 	$L__BB0_37;
	mul.wide.s32 	%rd43, %r333, 4;
	add.s64 	%rd44, %rd1, %rd43;
	ld.global.f32 	%f120, [%rd44];
	cvt.rzi.s32.f32 	%r182, %f120;
	cvt.rn.f32.s32 	%f219, %r182;
$L__BB0_37:
	add.s32 	%r71, %r70, %r56;
	st.shared.f32 	[%r71], %f219;
	mov.f32 	%f220, 0f00000000;
	@%p24 bra 	$L__BB0_39;
	mul.wide.s32 	%rd45, %r334, 4;
	add.s64 	%rd46, %rd1, %rd45;
	ld.global.f32 	%f122, [%rd46];
	cvt.rzi.s32.f32 	%r183, %f122;
	cvt.rn.f32.s32 	%f220, %r183;
$L__BB0_39:
	add.s32 	%r72, %r71, %r56;
	st.shared.f32 	[%r72], %f220;
	mov.f32 	%f221, 0f00000000;
	@%p24 bra 	$L__BB0_41;
	mul.wide.s32 	%rd47, %r335, 4;
	add.s64 	%rd48, %rd1, %rd47;
	ld.global.f32 	%f124, [%rd48];
	cvt.rzi.s32.f32 	%r184, %f124;
	cvt.rn.f32.s32 	%f221, %r184;
$L__BB0_41:
	add.s32 	%r73, %r72, %r56;
	st.shared.f32 	[%r73], %f221;
	mov.f32 	%f222, 0f00000000;
	@%p24 bra 	$L__BB0_43;
	mul.wide.s32 	%rd49, %r336, 4;
	add.s64 	%rd50, %rd1, %rd49;
	ld.global.f32 	%f126, [%rd50];
	cvt.rzi.s32.f32 	%r185, %f126;
	cvt.rn.f32.s32 	%f222, %r185;
$L__BB0_43:
	add.s32 	%r74, %r73, %r56;
	st.shared.f32 	[%r74], %f222;
	mov.f32 	%f223, 0f00000000;
	@%p24 bra 	$L__BB0_45;
	mul.wide.s32 	%rd51, %r337, 4;
	add.s64 	%rd52, %rd1, %rd51;
	ld.global.f32 	%f128, [%rd52];
	cvt.rzi.s32.f32 	%r186, %f128;
	cvt.rn.f32.s32 	%f223, %r186;
$L__BB0_45:
	add.s32 	%r75, %r74, %r56;
	st.shared.f32 	[%r75], %f223;
	mov.f32 	%f224, 0f00000000;
	@%p24 bra 	$L__BB0_47;
	mul.wide.s32 	%rd53, %r338, 4;
	add.s64 	%rd54, %rd1, %rd53;
	ld.global.f32 	%f130, [%rd54];
	cvt.rzi.s32.f32 	%r187, %f130;
	cvt.rn.f32.s32 	%f224, %r187;
$L__BB0_47:
	add.s32 	%r188, %r75, %r56;
	st.shared.f32 	[%r188], %f224;
	add.s32 	%r339, %r339, 8;
	add.s32 	%r338, %r338, %r50;
	add.s32 	%r337, %r337, %r50;
	add.s32 	%r336, %r336, %r50;
	add.s32 	%r335, %r335, %r50;
	add.s32 	%r334, %r334, %r50;
	add.s32 	%r333, %r333, %r50;
	add.s32 	%r332, %r332, %r50;
	shl.b32 	%r189, %r1, 5;
	add.s32 	%r331, %r331, %r189;
	add.s32 	%r330, %r330, %r50;
	setp.ne.s32 	%p32, %r339, 0;
	mov.u32 	%r341, %r46;
	@%p32 bra 	$L__BB0_31;
$L__BB0_48:
	setp.eq.s32 	%p33, %r42, 0;
	@%p33 bra 	$L__BB0_70;
	setp.lt.u32 	%p34, %r43, 3;
	@%p34 bra 	$L__BB0_59;
	setp.ne.s32 	%p35, %r328, %r329;
	mov.f32 	%f225, 0f00000000;
	@%p35 bra 	$L__BB0_52;
	mad.lo.s32 	%r190, %r341, %r114, %r5;
	mul.wide.s32 	%rd55, %r190, 4;
	add.s64 	%rd56, %rd1, %rd55;
	ld.global.f32 	%f132, [%rd56];
	cvt.rzi.s32.f32 	%r191, %f132;
	cvt.rn.f32.s32 	%f225, %r191;
$L__BB0_52:
	mad.lo.s32 	%r192, %r341, %r1, %r2;
	shl.b32 	%r193, %r192, 2;
	mov.u32 	%r194, shared;
	add.s32 	%r87, %r194, %r193;
	st.shared.f32 	[%r87], %f225;
	mov.f32 	%f226, 0f00000000;
	@%p35 bra 	$L__BB0_54;
	mad.lo.s32 	%r195, %r114, %r341, %r114;
	add.s32 	%r196, %r195, %r5;
	mul.wide.s32 	%rd57, %r196, 4;
	add.s64 	%rd58, %rd1, %rd57;
	ld.global.f32 	%f134, [%rd58];
	cvt.rzi.s32.f32 	%r197, %f134;
	cvt.rn.f32.s32 	%f226, %r197;
$L__BB0_54:
	add.s32 	%r88, %r87, %r56;
	st.shared.f32 	[%r88], %f226;
	mov.f32 	%f227, 0f00000000;
	@%p35 bra 	$L__BB0_56;
	add.s32 	%r198, %r341, 2;
	mad.lo.s32 	%r199, %r198, %r114, %r5;
	mul.wide.s32 	%rd59, %r199, 4;
	add.s64 	%rd60, %rd1, %rd59;
	ld.global.f32 	%f136, [%rd60];
	cvt.rzi.s32.f32 	%r200, %f136;
	cvt.rn.f32.s32 	%f227, %r200;
$L__BB0_56:
	add.s32 	%r89, %r88, %r56;
	st.shared.f32 	[%r89], %f227;
	mov.f32 	%f228, 0f00000000;
	@%p35 bra 	$L__BB0_58;
	add.s32 	%r201, %r341, 3;
	mad.lo.s32 	%r202, %r201, %r114, %r5;
	mul.wide.s32 	%rd61, %r202, 4;
	add.s64 	%rd62, %rd1, %rd61;
	ld.global.f32 	%f138, [%rd62];
	cvt.rzi.s32.f32 	%r203, %f138;
	cvt.rn.f32.s32 	%f228, %r203;
$L__BB0_58:
	add.s32 	%r204, %r89, %r56;
	st.shared.f32 	[%r204], %f228;
	add.s32 	%r341, %r341, 4;
$L__BB0_59:
	setp.eq.s32 	%p39, %r44, 0;
	@%p39 bra 	$L__BB0_70;
	setp.eq.s32 	%p40, %r45, 0;
	@%p40 bra 	$L__BB0_66;
	setp.ne.s32 	%p41, %r328, %r329;
	mov.f32 	%f229, 0f00000000;
	@%p41 bra 	$L__BB0_63;
	mad.lo.s32 	%r205, %r341, %r114, %r5;
	mul.wide.s32 	%rd63, %r205, 4;
	add.s64 	%rd64, %rd1, %rd63;
	ld.global.f32 	%f140, [%rd64];
	cvt.rzi.s32.f32 	%r206, %f140;
	cvt.rn.f32.s32 	%f229, %r206;
$L__BB0_63:
	mad.lo.s32 	%r207, %r341, %r1, %r2;
	shl.b32 	%r208, %r207, 2;
	mov.u32 	%r209, shared;
	add.s32 	%r92, %r209, %r208;
	st.shared.f32 	[%r92], %f229;
	mov.f32 	%f230, 0f00000000;
	@%p41 bra 	$L__BB0_65;
	mad.lo.s32 	%r210, %r114, %r341, %r114;
	add.s32 	%r211, %r210, %r5;
	mul.wide.s32 	%rd65, %r211, 4;
	add.s64 	%rd66, %rd1, %rd65;
	ld.global.f32 	%f142, [%rd66];
	cvt.rzi.s32.f32 	%r212, %f142;
	cvt.rn.f32.s32 	%f230, %r212;
$L__BB0_65:
	add.s32 	%r213, %r92, %r56;
	st.shared.f32 	[%r213], %f230;
	add.s32 	%r341, %r341, 2;
$L__BB0_66:
	setp.eq.s32 	%p43, %r47, 0;
	@%p43 bra 	$L__BB0_70;
	setp.ne.s32 	%p44, %r328, %r329;
	mov.f32 	%f231, 0f00000000;
	@%p44 bra 	$L__BB0_69;
	mad.lo.s32 	%r214, %r341, %r114, %r5;
	mul.wide.s32 	%rd67, %r214, 4;
	add.s64 	%rd68, %rd1, %rd67;
	ld.global.f32 	%f144, [%rd68];
	cvt.rzi.s32.f32 	%r215, %f144;
	cvt.rn.f32.s32 	%f231, %r215;
$L__BB0_69:
	mad.lo.s32 	%r216, %r341, %r1, %r2;
	shl.b32 	%r217, %r216, 2;
	mov.u32 	%r218, shared;
	add.s32 	%r219, %r218, %r217;
	st.shared.f32 	[%r219], %f231;
$L__BB0_70:
	setp.lt.u32 	%p45, %r1, 2;
	setp.eq.s32 	%p46, %r328, %r329;
	selp.u32 	%r220, 1, 0, %p46;
	shl.b32 	%r221, %r2, 2;
	add.s32 	%r95, %r38, %r221;
	st.shared.u32 	[%r95], %r220;
	bar.sync 	0;
	@%p45 bra 	$L__BB0_87;
	mov.u32 	%r343, %r1;
$L__BB0_72:
	shr.u32 	%r97, %r343, 1;
	setp.ge.u32 	%p47, %r2, %r97;
	add.s32 	%r222, %r97, %r5;
	setp.ge.s32 	%p48, %r222, %r114;
	or.pred  	%p49, %p47, %p48;
	@%p49 bra 	$L__BB0_86;
	setp.lt.s32 	%p50, %r116, 1;
	@%p50 bra 	$L__BB0_85;
	setp.lt.u32 	%p51, %r41, 7;
	mov.b32 	%r346, 0;
	@%p51 bra 	$L__BB0_77;
	mov.b32 	%r344, 0;
$L__BB0_76:
	.pragma "nounroll";
	mad.lo.s32 	%r225, %r344, %r1, %r2;
	add.s32 	%r226, %r225, %r97;
	shl.b32 	%r227, %r226, 2;
	mov.u32 	%r228, shared;
	add.s32 	%r229, %r228, %r227;
	ld.shared.f32 	%f145, [%r229];
	shl.b32 	%r230, %r225, 2;
	add.s32 	%r231, %r228, %r230;
	ld.shared.f32 	%f146, [%r231];
	add.f32 	%f147, %f145, %f146;
	st.shared.f32 	[%r231], %f147;
	add.s32 	%r232, %r229, %r56;
	ld.shared.f32 	%f148, [%r232];
	add.s32 	%r233, %r231, %r56;
	ld.shared.f32 	%f149, [%r233];
	add.f32 	%f150, %f148, %f149;
	st.shared.f32 	[%r233], %f150;
	add.s32 	%r234, %r232, %r56;
	ld.shared.f32 	%f151, [%r234];
	add.s32 	%r235, %r233, %r56;
	ld.shared.f32 	%f152, [%r235];
	add.f32 	%f153, %f151, %f152;
	st.shared.f32 	[%r235], %f153;
	add.s32 	%r236, %r234, %r56;
	ld.shared.f32 	%f154, [%r236];
	add.s32 	%r237, %r235, %r56;
	ld.shared.f32 	%f155, [%r237];
	add.f32 	%f156, %f154, %f155;
	st.shared.f32 	[%r237], %f156;
	add.s32 	%r238, %r236, %r56;
	ld.shared.f32 	%f157, [%r238];
	add.s32 	%r239, %r237, %r56;
	ld.shared.f32 	%f158, [%r239];
	add.f32 	%f159, %f157, %f158;
	st.shared.f32 	[%r239], %f159;
	add.s32 	%r240, %r238, %r56;
	ld.shared.f32 	%f160, [%r240];
	add.s32 	%r241, %r239, %r56;
	ld.shared.f32 	%f161, [%r241];
	add.f32 	%f162, %f160, %f161;
	st.shared.f32 	[%r241], %f162;
	add.s32 	%r242, %r240, %r56;
	ld.shared.f32 	%f163, [%r242];
	add.s32 	%r243, %r241, %r56;
	ld.shared.f32 	%f164, [%r243];
	add.f32 	%f165, %f163, %f164;
	st.shared.f32 	[%r243], %f165;
	add.s32 	%r244, %r242, %r56;
	ld.shared.f32 	%f166, [%r244];
	add.s32 	%r245, %r243, %r56;
	ld.shared.f32 	%f167, [%r245];
	add.f32 	%f168, %f166, %f167;
	st.shared.f32 	[%r245], %f168;
	add.s32 	%r344, %r344, 8;
	setp.ne.s32 	%p52, %r344, %r46;
	mov.u32 	%r346, %r46;
	@%p52 bra 	$L__BB0_76;
$L__BB0_77:
	setp.eq.s32 	%p53, %r42, 0;
	@%p53 bra 	$L__BB0_85;
	setp.lt.u32 	%p54, %r43, 3;
	@%p54 bra 	$L__BB0_80;
	mad.lo.s32 	%r246, %r346, %r1, %r2;
	add.s32 	%r247, %r246, %r97;
	shl.b32 	%r248, %r247, 2;
	mov.u32 	%r249, shared;
	add.s32 	%r250, %r249, %r248;
	ld.shared.f32 	%f169, [%r250];
	shl.b32 	%r251, %r246, 2;
	add.s32 	%r252, %r249, %r251;
	ld.shared.f32 	%f170, [%r252];
	add.f32 	%f171, %f169, %f170;
	st.shared.f32 	[%r252], %f171;
	add.s32 	%r253, %r250, %r56;
	ld.shared.f32 	%f172, [%r253];
	add.s32 	%r254, %r252, %r56;
	ld.shared.f32 	%f173, [%r254];
	add.f32 	%f174, %f172, %f173;
	st.shared.f32 	[%r254], %f174;
	add.s32 	%r255, %r253, %r56;
	ld.shared.f32 	%f175, [%r255];
	add.s32 	%r256, %r254, %r56;
	ld.shared.f32 	%f176, [%r256];
	add.f32 	%f177, %f175, %f176;
	st.shared.f32 	[%r256], %f177;
	add.s32 	%r257, %r255, %r56;
	ld.shared.f32 	%f178, [%r257];
	add.s32 	%r258, %r256, %r56;
	ld.shared.f32 	%f179, [%r258];
	add.f32 	%f180, %f178, %f179;
	st.shared.f32 	[%r258], %f180;
	add.s32 	%r346, %r346, 4;
$L__BB0_80:
	setp.eq.s32 	%p55, %r44, 0;
	@%p55 bra 	$L__BB0_85;
	setp.eq.s32 	%p56, %r45, 0;
	@%p56 bra 	$L__BB0_83;
	mad.lo.s32 	%r259, %r346, %r1, %r2;
	add.s32 	%r260, %r259, %r97;
	shl.b32 	%r261, %r260, 2;
	mov.u32 	%r262, shared;
	add.s32 	%r263, %r262, %r261;
	ld.shared.f32 	%f181, [%r263];
	shl.b32 	%r264, %r259, 2;
	add.s32 	%r265, %r262, %r264;
	ld.shared.f32 	%f182, [%r265];
	add.f32 	%f183, %f181, %f182;
	st.shared.f32 	[%r265], %f183;
	add.s32 	%r266, %r263, %r56;
	ld.shared.f32 	%f184, [%r266];
	add.s32 	%r267, %r265, %r56;
	ld.shared.f32 	%f185, [%r267];
	add.f32 	%f186, %f184, %f185;
	st.shared.f32 	[%r267], %f186;
	add.s32 	%r346, %r346, 2;
$L__BB0_83:
	setp.eq.s32 	%p57, %r47, 0;
	@%p57 bra 	$L__BB0_85;
	mad.lo.s32 	%r268, %r346, %r1, %r2;
	add.s32 	%r269, %r268, %r97;
	shl.b32 	%r270, %r269, 2;
	mov.u32 	%r271, shared;
	add.s32 	%r272, %r271, %r270;
	ld.shared.f32 	%f187, [%r272];
	shl.b32 	%r273, %r268, 2;
	add.s32 	%r274, %r271, %r273;
	ld.shared.f32 	%f188, [%r274];
	add.f32 	%f189, %f187, %f188;
	st.shared.f32 	[%r274], %f189;
$L__BB0_85:
	shl.b32 	%r275, %r97, 2;
	add.s32 	%r276, %r95, %r275;
	ld.shared.u32 	%r277, [%r276];
	ld.shared.u32 	%r278, [%r95];
	add.s32 	%r279, %r278, %r277;
	st.shared.u32 	[%r95], %r279;
$L__BB0_86:
	bar.sync 	0;
	setp.gt.u32 	%p58, %r343, 3;
	mov.u32 	%r343, %r97;
	@%p58 bra 	$L__BB0_72;
$L__BB0_87:
	setp.ne.s32 	%p59, %r2, 0;
	@%p59 bra 	$L__BB0_101;
	setp.lt.s32 	%p60, %r116, 1;
	add.s32 	%r105, %r329, %r39;
	@%p60 bra 	$L__BB0_100;
	setp.lt.u32 	%p61, %r41, 7;
	mov.b32 	%r350, 0;
	@%p61 bra 	$L__BB0_92;
	mov.b32 	%r348, 0;
$L__BB0_91:
	.pragma "nounroll";
	mul.lo.s32 	%r282, %r348, %r1;
	shl.b32 	%r283, %r282, 2;
	mov.u32 	%r284, shared;
	add.s32 	%r285, %r284, %r283;
	mad.lo.s32 	%r286, %r40, %r348, %r105;
	mul.wide.s32 	%rd69, %r286, 4;
	add.s64 	%rd70, %rd4, %rd69;
	ld.shared.f32 	%f190, [%r285];
	st.global.f32 	[%rd70], %f190;
	add.s32 	%r287, %r285, %r56;
	add.s64 	%rd72, %rd70, %rd87;
	ld.shared.f32 	%f191, [%r287];
	st.global.f32 	[%rd72], %f191;
	add.s32 	%r288, %r287, %r56;
	add.s64 	%rd73, %rd72, %rd87;
	ld.shared.f32 	%f192, [%r288];
	st.global.f32 	[%rd73], %f192;
	add.s32 	%r289, %r288, %r56;
	add.s64 	%rd74, %rd73, %rd87;
	ld.shared.f32 	%f193, [%r289];
	st.global.f32 	[%rd74], %f193;
	add.s32 	%r290, %r289, %r56;
	add.s64 	%rd75, %rd74, %rd87;
	ld.shared.f32 	%f194, [%r290];
	st.global.f32 	[%rd75], %f194;
	add.s32 	%r291, %r290, %r56;
	add.s64 	%rd76, %rd75, %rd87;
	ld.shared.f32 	%f195, [%r291];
	st.global.f32 	[%rd76], %f195;
	add.s32 	%r292, %r291, %r56;
	add.s64 	%rd77, %rd76, %rd87;
	ld.shared.f32 	%f196, [%r292];
	st.global.f32 	[%rd77], %f196;
	add.s32 	%r293, %r292, %r56;
	add.s64 	%rd78, %rd77, %rd87;
	ld.shared.f32 	%f197, [%r293];
	st.global.f32 	[%rd78], %f197;
	add.s32 	%r348, %r348, 8;
	setp.ne.s32 	%p62, %r348, %r46;
	mov.u32 	%r350, %r46;
	@%p62 bra 	$L__BB0_91;
$L__BB0_92:
	setp.eq.s32 	%p63, %r42, 0;
	@%p63 bra 	$L__BB0_100;
	setp.lt.u32 	%p64, %r43, 3;
	@%p64 bra 	$L__BB0_95;
	mul.lo.s32 	%r294, %r350, %r1;
	shl.b32 	%r295, %r294, 2;
	mov.u32 	%r296, shared;
	add.s32 	%r297, %r296, %r295;
	mad.lo.s32 	%r298, %r40, %r350, %r105;
	mul.wide.s32 	%rd79, %r298, 4;
	add.s64 	%rd80, %rd4, %rd79;
	ld.shared.f32 	%f198, [%r297];
	st.global.f32 	[%rd80], %f198;
	add.s32 	%r299, %r297, %r56;
	add.s64 	%rd82, %rd80, %rd87;
	ld.shared.f32 	%f199, [%r299];
	st.global.f32 	[%rd82], %f199;
	add.s32 	%r300, %r299, %r56;
	add.s64 	%rd83, %rd82, %rd87;
	ld.shared.f32 	%f200, [%r300];
	st.global.f32 	[%rd83], %f200;
	add.s32 	%r301, %r300, %r56;
	add.s64 	%rd84, %rd83, %rd87;
	ld.shared.f32 	%f201, [%r301];
	st.global.f32 	[%rd84], %f201;
	add.s32 	%r350, %r350, 4;
$L__BB0_95:
	setp.eq.s32 	%p65, %r44, 0;
	@%p65 bra 	$L__BB0_100;
	setp.eq.s32 	%p66, %r45, 0;
	@%p66 bra 	$L__BB0_98;
	mul.lo.s32 	%r302, %r350, %r1;
	shl.b32 	%r303, %r302, 2;
	mov.u32 	%r304, shared;
	add.s32 	%r305, %r304, %r303;
	mad.lo.s32 	%r306, %r40, %r350, %r105;
	mul.wide.s32 	%rd85, %r306, 4;
	add.s64 	%rd86, %rd4, %rd85;
	ld.shared.f32 	%f202, [%r305];
	st.global.f32 	[%rd86], %f202;
	add.s32 	%r307, %r305, %r56;
	add.s64 	%rd88, %rd86, %rd87;
	ld.shared.f32 	%f203, [%r307];
	st.global.f32 	[%rd88], %f203;
	add.s32 	%r350, %r350, 2;
$L__BB0_98:
	setp.eq.s32 	%p67, %r47, 0;
	@%p67 bra 	$L__BB0_100;
	mul.lo.s32 	%r308, %r350, %r1;
	shl.b32 	%r309, %r308, 2;
	mov.u32 	%r310, shared;
	add.s32 	%r311, %r310, %r309;
	mad.lo.s32 	%r312, %r40, %r350, %r105;
	mul.wide.s32 	%rd89, %r312, 4;
	add.s64 	%rd90, %rd4, %rd89;
	ld.shared.f32 	%f204, [%r311];
	st.global.f32 	[%rd90], %f204;
$L__BB0_100:
	mul.wide.s32 	%rd91, %r105, 4;
	add.s64 	%rd92, %rd7, %rd91;
	ld.shared.u32 	%r313, [%r38];
	st.global.u32 	[%rd92], %r313;
$L__BB0_101:
	bar.sync 	0;
	add.s32 	%r329, %r329, 1;
	setp.ne.s32 	%p68, %r329, %r115;
	@%p68 bra 	$L__BB0_28;
$L__BB0_102:
	ret;

}
	// .globl	_Z11getNewMeansN6thrust24THRUST_300001_SM_1000_NS10device_ptrIfEES2_NS1_IiEEii
.visible .entry _Z11getNewMeansN6thrust24THRUST_300001_SM_1000_NS10device_ptrIfEES2_NS1_IiEEii(
	.param .align 8 .b8 _Z11getNewMeansN6thrust24THRUST_300001_SM_1000_NS10device_ptrIfEES2_NS1_IiEEii_param_0[8],
	.param .align 8 .b8 _Z11getNewMeansN6thrust24THRUST_300001_SM_1000_NS10device_ptrIfEES2_NS1_IiEEii_param_1[8],
	.param .align 8 .b8 _Z11getNewMeansN6thrust24THRUST_300001_SM_1000_NS10device_ptrIfEES2_NS1_IiEEii_param_2[8],
	.param .u32 _Z11getNewMeansN6thrust24THRUST_300001_SM_1000_NS10device_ptrIfEES2_NS1_IiEEii_param_3,
	.param .u32 _Z11getNewMeansN6thrust24THRUST_300001_SM_1000_NS10device_ptrIfEES2_NS1_IiEEii_param_4
)
{
	.reg .pred 	%p<33>;
	.reg .b32 	%r<311>;
	.reg .b32 	%f<91>;
	.reg .b64 	%rd<93>;

	ld.param.u64 	%rd3, [_Z11getNewMeansN6thrust24THRUST_300001_SM_1000_NS10device_ptrIfEES2_NS1_IiEEii_param_2];
	ld.param.u64 	%rd5, [_Z11getNewMeansN6thrust24THRUST_300001_SM_1000_NS10device_ptrIfEES2_NS1_IiEEii_param_1];
	ld.param.u64 	%rd6, [_Z11getNewMeansN6thrust24THRUST_300001_SM_1000_NS10device_ptrIfEES2_NS1_IiEEii_param_0];
	ld.param.u32 	%r88, [_Z11getNewMeansN6thrust24THRUST_300001_SM_1000_NS10device_ptrIfEES2_NS1_IiEEii_param_3];
	ld.param.u32 	%r89, [_Z11getNewMeansN6thrust24THRUST_300001_SM_1000_NS10device_ptrIfEES2_NS1_IiEEii_param_4];
	cvta.to.global.u64 	%rd1, %rd6;
	cvta.to.global.u64 	%rd2, %rd5;
	mov.u32 	%r1, %ntid.x;
	mov.u32 	%r2, %tid.x;
	div.u32 	%r3, %r1, %r88;
	setp.lt.s32 	%p1, %r89, 1;
	@%p1 bra 	$L__BB1_13;
	and.b32  	%r4, %r89, 15;
	setp.lt.u32 	%p2, %r89, 16;
	mov.b32 	%r283, 0;
	@%p2 bra 	$L__BB1_4;
	and.b32  	%r283, %r89, 2147483632;
	mov.b32 	%r281, 0;
	mov.u32 	%r94, shared;
$L__BB1_3:
	.pragma "nounroll";
	mad.lo.s32 	%r92, %r281, %r1, %r2;
	mul.wide.u32 	%rd7, %r92, 4;
	add.s64 	%rd8, %rd2, %rd7;
	ld.global.f32 	%f2, [%rd8];
	shl.b32 	%r93, %r92, 2;
	add.s32 	%r95, %r94, %r93;
	st.shared.f32 	[%r95], %f2;
	add.s32 	%r96, %r92, %r1;
	mul.wide.u32 	%rd9, %r96, 4;
	add.s64 	%rd10, %rd2, %rd9;
	ld.global.f32 	%f3, [%rd10];
	shl.b32 	%r97, %r1, 2;
	add.s32 	%r98, %r95, %r97;
	st.shared.f32 	[%r98], %f3;
	add.s32 	%r99, %r96, %r1;
	mul.wide.u32 	%rd11, %r99, 4;
	add.s64 	%rd12, %rd2, %rd11;
	ld.global.f32 	%f4, [%rd12];
	add.s32 	%r100, %r98, %r97;
	st.shared.f32 	[%r100], %f4;
	add.s32 	%r101, %r99, %r1;
	mul.wide.u32 	%rd13, %r101, 4;
	add.s64 	%rd14, %rd2, %rd13;
	ld.global.f32 	%f5, [%rd14];
	add.s32 	%r102, %r100, %r97;
	st.shared.f32 	[%r102], %f5;
	add.s32 	%r103, %r101, %r1;
	mul.wide.u32 	%rd15, %r103, 4;
	add.s64 	%rd16, %rd2, %rd15;
	ld.global.f32 	%f6, [%rd16];
	add.s32 	%r104, %r102, %r97;
	st.shared.f32 	[%r104], %f6;
	add.s32 	%r105, %r103, %r1;
	mul.wide.u32 	%rd17, %r105, 4;
	add.s64 	%rd18, %rd2, %rd17;
	ld.global.f32 	%f7, [%rd18];
	add.s32 	%r106, %r104, %r97;
	st.shared.f32 	[%r106], %f7;
	add.s32 	%r107, %r105, %r1;
	mul.wide.u32 	%rd19, %r107, 4;
	add.s64 	%rd20, %rd2, %rd19;
	ld.global.f32 	%f8, [%rd20];
	add.s32 	%r108, %r106, %r97;
	st.shared.f32 	[%r108], %f8;
	add.s32 	%r109, %r107, %r1;
	mul.wide.u32 	%rd21, %r109, 4;
	add.s64 	%rd22, %rd2, %rd21;
	ld.global.f32 	%f9, [%rd22];
	add.s32 	%r110, %r108, %r97;
	st.shared.f32 	[%r110], %f9;
	add.s32 	%r111, %r109, %r1;
	mul.wide.u32 	%rd23, %r111, 4;
	add.s64 	%rd24, %rd2, %rd23;
	ld.global.f32 	%f10, [%rd24];
	add.s32 	%r112, %r110, %r97;
	st.shared.f32 	[%r112], %f10;
	add.s32 	%r113, %r111, %r1;
	mul.wide.u32 	%rd25, %r113, 4;
	add.s64 	%rd26, %rd2, %rd25;
	ld.global.f32 	%f11, [%rd26];
	add.s32 	%r114, %r112, %r97;
	st.shared.f32 	[%r114], %f11;
	add.s32 	%r115, %r113, %r1;
	mul.wide.u32 	%rd27, %r115, 4;
	add.s64 	%rd28, %rd2, %rd27;
	ld.global.f32 	%f12, [%rd28];
	add.s32 	%r116, %r114, %r97;
	st.shared.f32 	[%r116], %f12;
	add.s32 	%r117, %r115, %r1;
	mul.wide.u32 	%rd29, %r117, 4;
	add.s64 	%rd30, %rd2, %rd29;
	ld.global.f32 	%f13, [%rd30];
	add.s32 	%r118, %r116, %r97;
	st.shared.f32 	[%r118], %f13;
	add.s32 	%r119, %r117, %r1;
	mul.wide.u32 	%rd31, %r119, 4;
	add.s64 	%rd32, %rd2, %rd31;
	ld.global.f32 	%f14, [%rd32];
	add.s32 	%r120, %r118, %r97;
	st.shared.f32 	[%r120], %f14;
	add.s32 	%r121, %r119, %r1;
	mul.wide.u32 	%rd33, %r121, 4;
	add.s64 	%rd34, %rd2, %rd33;
	ld.global.f32 	%f15, [%rd34];
	add.s32 	%r122, %r120, %r97;
	st.shared.f32 	[%r122], %f15;
	add.s32 	%r123, %r121, %r1;
	mul.wide.u32 	%rd35, %r123, 4;
	add.s64 	%rd36, %rd2, %rd35;
	ld.global.f32 	%f16, [%rd36];
	add.s32 	%r124, %r122, %r97;
	st.shared.f32 	[%r124], %f16;
	add.s32 	%r125, %r123, %r1;
	mul.wide.u32 	%rd37, %r125, 4;
	add.s64 	%rd38, %rd2, %rd37;
	ld.global.f32 	%f17, [%rd38];
	add.s32 	%r126, %r124, %r97;
	st.shared.f32 	[%r126], %f17;
	add.s32 	%r281, %r281, 16;
	setp.ne.s32 	%p3, %r281, %r283;
	@%p3 bra 	$L__BB1_3;
$L__BB1_4:
	setp.eq.s32 	%p4, %r4, 0;
	@%p4 bra 	$L__BB1_13;
	and.b32  	%r9, %r89, 7;
	setp.lt.u32 	%p5, %r4, 8;
	@%p5 bra 	$L__BB1_7;
	mad.lo.s32 	%r127, %r283, %r1, %r2;
	mul.wide.u32 	%rd39, %r127, 4;
	add.s64 	%rd40, %rd2, %rd39;
	ld.global.f32 	%f18, [%rd40];
	shl.b32 	%r128, %r127, 2;
	mov.u32 	%r129, shared;
	add.s32 	%r130, %r129, %r128;
	st.shared.f32 	[%r130], %f18;
	add.s32 	%r131, %r127, %r1;
	mul.wide.u32 	%rd41, %r131, 4;
	add.s64 	%rd42, %rd2, %rd41;
	ld.global.f32 	%f19, [%rd42];
	shl.b32 	%r132, %r1, 2;
	add.s32 	%r133, %r130, %r132;
	st.shared.f32 	[%r133], %f19;
	add.s32 	%r134, %r131, %r1;
	mul.wide.u32 	%rd43, %r134, 4;
	add.s64 	%rd44, %rd2, %rd43;
	ld.global.f32 	%f20, [%rd44];
	add.s32 	%r135, %r133, %r132;
	st.shared.f32 	[%r135], %f20;
	add.s32 	%r136, %r134, %r1;
	mul.wide.u32 	%rd45, %r136, 4;
	add.s64 	%rd46, %rd2, %rd45;
	ld.global.f32 	%f21, [%rd46];
	add.s32 	%r137, %r135, %r132;
	st.shared.f32 	[%r137], %f21;
	add.s32 	%r138, %r136, %r1;
	mul.wide.u32 	%rd47, %r138, 4;
	add.s64 	%rd48, %rd2, %rd47;
	ld.global.f32 	%f22, [%rd48];
	add.s32 	%r139, %r137, %r132;
	st.shared.f32 	[%r139], %f22;
	add.s32 	%r140, %r138, %r1;
	mul.wide.u32 	%rd49, %r140, 4;
	add.s64 	%rd50, %rd2, %rd49;
	ld.global.f32 	%f23, [%rd50];
	add.s32 	%r141, %r139, %r132;
	st.shared.f32 	[%r141], %f23;
	add.s32 	%r142, %r140, %r1;
	mul.wide.u32 	%rd51, %r142, 4;
	add.s64 	%rd52, %rd2, %rd51;
	ld.global.f32 	%f24, [%rd52];
	add.s32 	%r143, %r141, %r132;
	st.shared.f32 	[%r143], %f24;
	add.s32 	%r144, %r142, %r1;
	mul.wide.u32 	%rd53, %r144, 4;
	add.s64 	%rd54, %rd2, %rd53;
	ld.global.f32 	%f25, [%rd54];
	add.s32 	%r145, %r143, %r132;
	st.shared.f32 	[%r145], %f25;
	add.s32 	%r283, %r283, 8;
$L__BB1_7:
	setp.eq.s32 	%p6, %r9, 0;
	@%p6 bra 	$L__BB1_13;
	and.b32  	%r12, %r89, 3;
	setp.lt.u32 	%p7, %r9, 4;
	@%p7 bra 	$L__BB1_10;
	mad.lo.s32 	%r146, %r283, %r1, %r2;
	mul.wide.u32 	%rd55, %r146, 4;
	add.s64 	%rd56, %rd2, %rd55;
	ld.global.f32 	%f26, [%rd56];
	shl.b32 	%r147, %r146, 2;
	mov.u32 	%r148, shared;
	add.s32 	%r149, %r148, %r147;
	st.shared.f32 	[%r149], %f26;
	add.s32 	%r150, %r146, %r1;
	mul.wide.u32 	%rd57, %r150, 4;
	add.s64 	%rd58, %rd2, %rd57;
	ld.global.f32 	%f27, [%rd58];
	shl.b32 	%r151, %r1, 2;
	add.s32 	%r152, %r149, %r151;
	st.shared.f32 	[%r152], %f27;
	add.s32 	%r153, %r150, %r1;
	mul.wide.u32 	%rd59, %r153, 4;
	add.s64 	%rd60, %rd2, %rd59;
	ld.global.f32 	%f28, [%rd60];
	add.s32 	%r154, %r152, %r151;
	st.shared.f32 	[%r154], %f28;
	add.s32 	%r155, %r153, %r1;
	mul.wide.u32 	%rd61, %r155, 4;
	add.s64 	%rd62, %rd2, %rd61;
	ld.global.f32 	%f29, [%rd62];
	add.s32 	%r156, %r154, %r151;
	st.shared.f32 	[%r156], %f29;
	add.s32 	%r283, %r283, 4;
$L__BB1_10:
	setp.eq.s32 	%p8, %r12, 0;
	@%p8 bra 	$L__BB1_13;
	mov.b32 	%r286, 0;
	mov.u32 	%r160, shared;
$L__BB1_12:
	.pragma "nounroll";
	mad.lo.s32 	%r158, %r283, %r1, %r2;
	mul.wide.u32 	%rd63, %r158, 4;
	add.s64 	%rd64, %rd2, %rd63;
	ld.global.f32 	%f30, [%rd64];
	shl.b32 	%r159, %r158, 2;
	add.s32 	%r161, %r160, %r159;
	st.shared.f32 	[%r161], %f30;
	add.s32 	%r283, %r283, 1;
	add.s32 	%r286, %r286, 1;
	setp.ne.s32 	%p9, %r286, %r12;
	@%p9 bra 	$L__BB1_12;
$L__BB1_13:
	cvta.to.global.u64 	%rd65, %rd3;
	mul.wide.u32 	%rd66, %r2, 4;
	add.s64 	%rd4, %rd65, %rd66;
	ld.global.u32 	%r162, [%rd4];
	mul.lo.s32 	%r163, %r89, %r1;
	shl.b32 	%r164, %r163, 2;
	mov.u32 	%r165, shared;
	add.s32 	%r166, %r165, %r164;
	shl.b32 	%r167, %r2, 2;
	add.s32 	%r19, %r166, %r167;
	st.shared.u32 	[%r19], %r162;
	bar.sync 	0;
	setp.ge.s32 	%p10, %r2, %r88;
	@%p10 bra 	$L__BB1_47;
	setp.gt.u32 	%p11, %r3, 1;
	@%p11 bra 	$L__BB1_16;
	ld.shared.u32 	%r301, [%r19];
	bra.uni 	$L__BB1_37;
$L__BB1_16:
	setp.lt.s32 	%p12, %r89, 1;
	@%p12 bra 	$L__BB1_30;
	and.b32  	%r21, %r89, 7;
	and.b32  	%r22, %r89, 3;
	and.b32  	%r23, %r89, 2147483640;
	and.b32  	%r24, %r89, 1;
	neg.s32 	%r25, %r23;
	shl.b32 	%r27, %r88, 2;
	shl.b32 	%r28, %r1, 2;
	mov.b32 	%r287, 1;
$L__BB1_18:
	setp.lt.u32 	%p17, %r89, 8;
	mul.lo.s32 	%r30, %r287, %r88;
	add.s32 	%r31, %r30, %r2;
	mov.b32 	%r292, 0;
	@%p17 bra 	$L__BB1_21;
	mul.lo.s32 	%r32, %r27, %r287;
	mov.b32 	%r290, 0;
	mov.u32 	%r288, shared;
	mov.u32 	%r289, %r25;
$L__BB1_20:
	.pragma "nounroll";
	mad.lo.s32 	%r195, %r290, %r1, %r31;
	shl.b32 	%r196, %r195, 2;
	mov.u32 	%r197, shared;
	add.s32 	%r198, %r197, %r196;
	add.s32 	%r199, %r288, %r167;
	add.s32 	%r200, %r199, %r32;
	ld.shared.f32 	%f31, [%r200];
	ld.shared.f32 	%f32, [%r199];
	add.f32 	%f33, %f31, %f32;
	st.shared.f32 	[%r199], %f33;
	add.s32 	%r201, %r198, %r28;
	ld.shared.f32 	%f34, [%r201];
	add.s32 	%r202, %r199, %r28;
	ld.shared.f32 	%f35, [%r202];
	add.f32 	%f36, %f34, %f35;
	st.shared.f32 	[%r202], %f36;
	add.s32 	%r203, %r201, %r28;
	ld.shared.f32 	%f37, [%r203];
	add.s32 	%r204, %r202, %r28;
	ld.shared.f32 	%f38, [%r204];
	add.f32 	%f39, %f37, %f38;
	st.shared.f32 	[%r204], %f39;
	add.s32 	%r205, %r203, %r28;
	ld.shared.f32 	%f40, [%r205];
	add.s32 	%r206, %r204, %r28;
	ld.shared.f32 	%f41, [%r206];
	add.f32 	%f42, %f40, %f41;
	st.shared.f32 	[%r206], %f42;
	add.s32 	%r207, %r205, %r28;
	ld.shared.f32 	%f43, [%r207];
	add.s32 	%r208, %r206, %r28;
	ld.shared.f32 	%f44, [%r208];
	add.f32 	%f45, %f43, %f44;
	st.shared.f32 	[%r208], %f45;
	add.s32 	%r209, %r207, %r28;
	ld.shared.f32 	%f46, [%r209];
	add.s32 	%r210, %r208, %r28;
	ld.shared.f32 	%f47, [%r210];
	add.f32 	%f48, %f46, %f47;
	st.shared.f32 	[%r210], %f48;
	add.s32 	%r211, %r209, %r28;
	ld.shared.f32 	%f49, [%r211];
	add.s32 	%r212, %r210, %r28;
	ld.shared.f32 	%f50, [%r212];
	add.f32 	%f51, %f49, %f50;
	st.shared.f32 	[%r212], %f51;
	add.s32 	%r213, %r211, %r28;
	ld.shared.f32 	%f52, [%r213];
	add.s32 	%r214, %r212, %r28;
	ld.shared.f32 	%f53, [%r214];
	add.f32 	%f54, %f52, %f53;
	st.shared.f32 	[%r214], %f54;
	add.s32 	%r290, %r290, 8;
	add.s32 	%r289, %r289, 8;
	shl.b32 	%r215, %r1, 5;
	add.s32 	%r288, %r288, %r215;
	setp.ne.s32 	%p18, %r289, 0;
	mov.u32 	%r292, %r23;
	@%p18 bra 	$L__BB1_20;
$L__BB1_21:
	setp.eq.s32 	%p19, %r21, 0;
	@%p19 bra 	$L__BB1_29;
	add.s32 	%r216, %r21, -1;
	setp.lt.u32 	%p20, %r216, 3;
	@%p20 bra 	$L__BB1_24;
	mul.lo.s32 	%r217, %r292, %r1;
	add.s32 	%r218, %r31, %r217;
	shl.b32 	%r219, %r218, 2;
	mov.u32 	%r220, shared;
	add.s32 	%r221, %r220, %r219;
	ld.shared.f32 	%f55, [%r221];
	add.s32 	%r222, %r217, %r2;
	shl.b32 	%r223, %r222, 2;
	add.s32 	%r224, %r220, %r223;
	ld.shared.f32 	%f56, [%r224];
	add.f32 	%f57, %f55, %f56;
	st.shared.f32 	[%r224], %f57;
	add.s32 	%r225, %r221, %r28;
	ld.shared.f32 	%f58, [%r225];
	add.s32 	%r226, %r224, %r28;
	ld.shared.f32 	%f59, [%r226];
	add.f32 	%f60, %f58, %f59;
	st.shared.f32 	[%r226], %f60;
	add.s32 	%r227, %r225, %r28;
	ld.shared.f32 	%f61, [%r227];
	add.s32 	%r228, %r226, %r28;
	ld.shared.f32 	%f62, [%r228];
	add.f32 	%f63, %f61, %f62;
	st.shared.f32 	[%r228], %f63;
	add.s32 	%r229, %r227, %r28;
	ld.shared.f32 	%f64, [%r229];
	add.s32 	%r230, %r228, %r28;
	ld.shared.f32 	%f65, [%r230];
	add.f32 	%f66, %f64, %f65;
	st.shared.f32 	[%r230], %f66;
	add.s32 	%r292, %r292, 4;
$L__BB1_24:
	setp.eq.s32 	%p21, %r22, 0;
	@%p21 bra 	$L__BB1_29;
	setp.eq.s32 	%p22, %r22, 1;
	@%p22 bra 	$L__BB1_27;
	mul.lo.s32 	%r231, %r292, %r1;
	add.s32 	%r232, %r31, %r231;
	shl.b32 	%r233, %r232, 2;
	mov.u32 	%r234, shared;
	add.s32 	%r235, %r234, %r233;
	ld.shared.f32 	%f67, [%r235];
	add.s32 	%r236, %r231, %r2;
	shl.b32 	%r237, %r236, 2;
	add.s32 	%r238, %r234, %r237;
	ld.shared.f32 	%f68, [%r238];
	add.f32 	%f69, %f67, %f68;
	st.shared.f32 	[%r238], %f69;
	add.s32 	%r239, %r235, %r28;
	ld.shared.f32 	%f70, [%r239];
	add.s32 	%r240, %r238, %r28;
	ld.shared.f32 	%f71, [%r240];
	add.f32 	%f72, %f70, %f71;
	st.shared.f32 	[%r240], %f72;
	add.s32 	%r292, %r292, 2;
$L__BB1_27:
	setp.eq.s32 	%p23, %r24, 0;
	@%p23 bra 	$L__BB1_29;
	mul.lo.s32 	%r241, %r292, %r1;
	add.s32 	%r242, %r31, %r241;
	shl.b32 	%r243, %r242, 2;
	mov.u32 	%r244, shared;
	add.s32 	%r245, %r244, %r243;
	ld.shared.f32 	%f73, [%r245];
	add.s32 	%r246, %r241, %r2;
	shl.b32 	%r247, %r246, 2;
	add.s32 	%r248, %r244, %r247;
	ld.shared.f32 	%f74, [%r248];
	add.f32 	%f75, %f73, %f74;
	st.shared.f32 	[%r248], %f75;
$L__BB1_29:
	shl.b32 	%r249, %r30, 2;
	add.s32 	%r250, %r19, %r249;
	ld.shared.u32 	%r251, [%r250];
	ld.shared.u32 	%r252, [%r19];
	add.s32 	%r301, %r252, %r251;
	st.shared.u32 	[%r19], %r301;
	add.s32 	%r287, %r287, 1;
	setp.lt.u32 	%p24, %r287, %r3;
	@%p24 bra 	$L__BB1_18;
	bra.uni 	$L__BB1_37;
$L__BB1_30:
	add.s32 	%r46, %r3, -1;
	add.s32 	%r169, %r3, -2;
	and.b32  	%r47, %r46, 3;
	setp.lt.u32 	%p13, %r169, 3;
	ld.shared.u32 	%r301, [%r19];
	mov.b32 	%r299, 1;
	@%p13 bra 	$L__BB1_34;
	and.b32  	%r49, %r46, -4;
	mov.b32 	%r295, 1;
$L__BB1_32:
	mul.lo.s32 	%r171, %r295, %r88;
	shl.b32 	%r172, %r171, 2;
	add.s32 	%r173, %r19, %r172;
	ld.shared.u32 	%r174, [%r173];
	add.s32 	%r175, %r301, %r174;
	shl.b32 	%r176, %r88, 2;
	add.s32 	%r177, %r173, %r176;
	ld.shared.u32 	%r178, [%r177];
	add.s32 	%r179, %r175, %r178;
	add.s32 	%r180, %r177, %r176;
	ld.shared.u32 	%r181, [%r180];
	add.s32 	%r182, %r179, %r181;
	add.s32 	%r183, %r180, %r176;
	ld.shared.u32 	%r184, [%r183];
	add.s32 	%r301, %r182, %r184;
	add.s32 	%r299, %r295, 4;
	add.s32 	%r185, %r295, 3;
	setp.ne.s32 	%p14, %r185, %r49;
	mov.u32 	%r295, %r299;
	@%p14 bra 	$L__BB1_32;
	st.shared.u32 	[%r19], %r301;
$L__BB1_34:
	setp.eq.s32 	%p15, %r47, 0;
	@%p15 bra 	$L__BB1_37;
	mov.b32 	%r300, 0;
$L__BB1_36:
	.pragma "nounroll";
	mul.lo.s32 	%r187, %r299, %r88;
	shl.b32 	%r188, %r187, 2;
	add.s32 	%r189, %r19, %r188;
	ld.shared.u32 	%r190, [%r189];
	add.s32 	%r301, %r301, %r190;
	st.shared.u32 	[%r19], %r301;
	add.s32 	%r299, %r299, 1;
	add.s32 	%r300, %r300, 1;
	setp.ne.s32 	%p16, %r300, %r47;
	@%p16 bra 	$L__BB1_36;
$L__BB1_37:
	setp.lt.s32 	%p25, %r89, 1;
	setp.gt.s32 	%p26, %r301, 0;
	cvt.rn.f32.u32 	%f76, %r301;
	selp.f32 	%f1, %f76, 0f3F800000, %p26;
	@%p25 bra 	$L__BB1_46;
	and.b32  	%r63, %r89, 3;
	setp.lt.u32 	%p27, %r89, 4;
	mov.b32 	%r310, 0;
	@%p27 bra 	$L__BB1_41;
	and.b32  	%r310, %r89, 2147483644;
	neg.s32 	%r308, %r310;
	shl.b32 	%r66, %r88, 2;
	add.s32 	%r306, %r2, %r1;
	shl.b32 	%r254, %r1, 1;
	add.s32 	%r305, %r2, %r254;
	mad.lo.s32 	%r304, %r1, 3, %r2;
	shl.b32 	%r255, %r2, 2;
	mov.u32 	%r256, shared;
	add.s32 	%r302, %r256, %r255;
	mul.wide.s32 	%rd71, %r88, 4;
	mov.u32 	%r303, %r2;
	mov.u32 	%r307, %r2;
$L__BB1_40:
	.pragma "nounroll";
	ld.shared.f32 	%f77, [%r302];
	div.rn.f32 	%f78, %f77, %f1;
	mul.wide.s32 	%rd67, %r307, 4;
	add.s64 	%rd68, %rd1, %rd67;
	st.global.f32 	[%rd68], %f78;
	mul.wide.u32 	%rd69, %r303, 4;
	add.s64 	%rd70, %rd2, %rd69;
	mov.b32 	%r257, 0;
	st.global.u32 	[%rd70], %r257;
	shl.b32 	%r258, %r1, 2;
	add.s32 	%r259, %r302, %r258;
	ld.shared.f32 	%f79, [%r259];
	div.rn.f32 	%f80, %f79, %f1;
	add.s64 	%rd72, %rd68, %rd71;
	st.global.f32 	[%rd72], %f80;
	mul.wide.u32 	%rd73, %r306, 4;
	add.s64 	%rd74, %rd2, %rd73;
	st.global.u32 	[%rd74], %r257;
	shl.b32 	%r260, %r1, 3;
	add.s32 	%r261, %r302, %r260;
	ld.shared.f32 	%f81, [%r261];
	div.rn.f32 	%f82, %f81, %f1;
	add.s64 	%rd75, %rd72, %rd71;
	st.global.f32 	[%rd75], %f82;
	mul.wide.u32 	%rd76, %r305, 4;
	add.s64 	%rd77, %rd2, %rd76;
	st.global.u32 	[%rd77], %r257;
	mad.lo.s32 	%r262, %r1, 12, %r302;
	ld.shared.f32 	%f83, [%r262];
	div.rn.f32 	%f84, %f83, %f1;
	add.s64 	%rd78, %rd75, %rd71;
	st.global.f32 	[%rd78], %f84;
	mul.wide.u32 	%rd79, %r304, 4;
	add.s64 	%rd80, %rd2, %rd79;
	st.global.u32 	[%rd80], %r257;
	add.s32 	%r308, %r308, 4;
	add.s32 	%r307, %r307, %r66;
	add.s32 	%r306, %r306, %r258;
	add.s32 	%r305, %r305, %r258;
	add.s32 	%r304, %r304, %r258;
	add.s32 	%r303, %r303, %r258;
	shl.b32 	%r263, %r1, 4;
	add.s32 	%r302, %r302, %r263;
	setp.ne.s32 	%p28, %r308, 0;
	@%p28 bra 	$L__BB1_40;
$L__BB1_41:
	setp.eq.s32 	%p29, %r63, 0;
	@%p29 bra 	$L__BB1_46;
	setp.eq.s32 	%p30, %r63, 1;
	@%p30 bra 	$L__BB1_44;
	mad.lo.s32 	%r264, %r310, %r1, %r2;
	shl.b32 	%r265, %r264, 2;
	mov.u32 	%r266, shared;
	add.s32 	%r267, %r266, %r265;
	ld.shared.f32 	%f85, [%r267];
	div.rn.f32 	%f86, %f85, %f1;
	mad.lo.s32 	%r268, %r310, %r88, %r2;
	mul.wide.s32 	%rd81, %r268, 4;
	add.s64 	%rd82, %rd1, %rd81;
	st.global.f32 	[%rd82], %f86;
	mul.wide.u32 	%rd83, %r264, 4;
	add.s64 	%rd84, %rd2, %rd83;
	mov.b32 	%r269, 0;
	st.global.u32 	[%rd84], %r269;
	add.s32 	%r270, %r264, %r1;
	shl.b32 	%r271, %r1, 2;
	add.s32 	%r272, %r267, %r271;
	ld.shared.f32 	%f87, [%r272];
	div.rn.f32 	%f88, %f87, %f1;
	mul.wide.s32 	%rd85, %r88, 4;
	add.s64 	%rd86, %rd82, %rd85;
	st.global.f32 	[%rd86], %f88;
	mul.wide.u32 	%rd87, %r270, 4;
	add.s64 	%rd88, %rd2, %rd87;
	st.global.u32 	[%rd88], %r269;
	add.s32 	%r310, %r310, 2;
$L__BB1_44:
	and.b32  	%r273, %r89, 1;
	setp.eq.b32 	%p31, %r273, 1;
	not.pred 	%p32, %p31;
	@%p32 bra 	$L__BB1_46;
	mad.lo.s32 	%r274, %r310, %r1, %r2;
	shl.b32 	%r275, %r274, 2;
	mov.u32 	%r276, shared;
	add.s32 	%r277, %r276, %r275;
	ld.shared.f32 	%f89, [%r277];
	div.rn.f32 	%f90, %f89, %f1;
	mad.lo.s32 	%r278, %r310, %r88, %r2;
	mul.wide.s32 	%rd89, %r278, 4;
	add.s64 	%rd90, %rd1, %rd89;
	st.global.f32 	[%rd90], %f90;
	mul.wide.u32 	%rd91, %r274, 4;
	add.s64 	%rd92, %rd2, %rd91;
	mov.b32 	%r279, 0;
	st.global.u32 	[%rd92], %r279;
$L__BB1_46:
	mov.b32 	%r280, 0;
	st.global.u32 	[%rd4], %r280;
$L__BB1_47:
	ret;

}
	// .globl	_ZN3cub18CUB_300001_SM_10006detail11EmptyKernelIvEEvv
.visible .entry _ZN3cub18CUB_300001_SM_10006detail11EmptyKernelIvEEvv()
{


	ret;

}
	// .globl	_ZN3cub18CUB_300001_SM_10006detail8for_each13static_kernelINS2_12policy_hub_t12policy_500_tEmN6thrust24THRUST_300001_SM_1000_NS8cuda_cub20__uninitialized_fill7functorINS7_10device_ptrIfEEfEEEEvT0_T1_
.visible .entry _ZN3cub18CUB_300001_SM_10006detail8for_each13static_kernelINS2_12policy_hub_t12policy_500_tEmN6thrust24THRUST_300001_SM_1000_NS8cuda_cub20__uninitialized_fill7functorINS7_10device_ptrIfEEfEEEEvT0_T1_(
	.param .u64 _ZN3cub18CUB_300001_SM_10006detail8for_each13static_kernelINS2_12policy_hub_t12policy_500_tEmN6thrust24THRUST_300001_SM_1000_NS8cuda_cub20__uninitialized_fill7functorINS7_10device_ptrIfEEfEEEEvT0_T1__param_0,
	.param .align 8 .b8 _ZN3cub18CUB_300001_SM_10006detail8for_each13static_kernelINS2_12policy_hub_t12policy_500_tEmN6thrust24THRUST_300001_SM_1000_NS8cuda_cub20__uninitialized_fill7functorINS7_10device_ptrIfEEfEEEEvT0_T1__param_1[16]
)
.maxntid 256
{
	.reg .pred 	%p<4>;
	.reg .b16 	%rs<5>;
	.reg .b32 	%r<10>;
	.reg .b32 	%f<3>;
	.reg .b64 	%rd<16>;

	ld.param.f32 	%f2, [_ZN3cub18CUB_300001_SM_10006detail8for_each13static_kernelINS2_12policy_hub_t12policy_500_tEmN6thrust24THRUST_300001_SM_1000_NS8cuda_cub20__uninitialized_fill7functorINS7_10device_ptrIfEEfEEEEvT0_T1__param_1+8];
	ld.param.u64 	%rd4, [_ZN3cub18CUB_300001_SM_10006detail8for_each13static_kernelINS2_12policy_hub_t12policy_500_tEmN6thrust24THRUST_300001_SM_1000_NS8cuda_cub20__uninitialized_fill7functorINS7_10device_ptrIfEEfEEEEvT0_T1__param_1];
	ld.param.u64 	%rd5, [_ZN3cub18CUB_300001_SM_10006detail8for_each13static_kernelINS2_12policy_hub_t12policy_500_tEmN6thrust24THRUST_300001_SM_1000_NS8cuda_cub20__uninitialized_fill7functorINS7_10device_ptrIfEEfEEEEvT0_T1__param_0];
	mov.u32 	%r7, %ctaid.x;
	mul.wide.u32 	%rd1, %r7, 512;
	sub.s64 	%rd2, %rd5, %rd1;
	setp.lt.u64 	%p1, %rd2, 512;
	@%p1 bra 	$L__BB3_2;
	mov.u32 	%r9, %tid.x;
	cvta.to.global.u64 	%rd11, %rd4;
	cvt.u64.u32 	%rd12, %r9;
	add.s64 	%rd13, %rd1, %rd12;
	shl.b64 	%rd14, %rd13, 2;
	add.s64 	%rd15, %rd11, %rd14;
	st.global.f32 	[%rd15], %f2;
	st.global.f32 	[%rd15+1024], %f2;
	bra.uni 	$L__BB3_6;
$L__BB3_2:
	cvta.to.global.u64 	%rd6, %rd4;
	mov.u32 	%r1, %tid.x;
	cvt.u64.u32 	%rd7, %r1;
	setp.le.u64 	%p2, %rd2, %rd7;
	add.s64 	%rd8, %rd1, %rd7;
	shl.b64 	%rd9, %rd8, 2;
	add.s64 	%rd3, %rd6, %rd9;
	@%p2 bra 	$L__BB3_4;
	st.global.f32 	[%rd3], %f2;
$L__BB3_4:
	add.s32 	%r8, %r1, 256;
	cvt.u64.u32 	%rd10, %r8;
	setp.le.u64 	%p3, %rd2, %rd10;
	@%p3 bra 	$L__BB3_6;
	st.global.f32 	[%rd3+1024], %f2;
$L__BB3_6:
	ret;

}
	// .globl	_ZN3cub18CUB_300001_SM_10006detail8for_each13static_kernelINS2_12policy_hub_t12policy_500_tEmN6thrust24THRUST_300001_SM_1000_NS8cuda_cub20__uninitialized_fill7functorINS7_10device_ptrIiEEiEEEEvT0_T1_
.visible .entry _ZN3cub18CUB_300001_SM_10006detail8for_each13static_kernelINS2_12policy_hub_t12policy_500_tEmN6thrust24THRUST_300001_SM_1000_NS8cuda_cub20__uninitialized_fill7functorINS7_10device_ptrIiEEiEEEEvT0_T1_(
	.param .u64 _ZN3cub18CUB_300001_SM_10006detail8for_each13static_kernelINS2_12policy_hub_t12policy_500_tEmN6thrust24THRUST_300001_SM_1000_NS8cuda_cub20__uninitialized_fill7functorINS7_10device_ptrIiEEiEEEEvT0_T1__param_0,
	.param .align 8 .b8 _ZN3cub18CUB_300001_SM_10006detail8for_each13static_kernelINS2_12policy_hub_t12policy_500_tEmN6thrust24THRUST_300001_SM_1000_NS8cuda_cub20__uninitialized_fill7functorINS7_10device_ptrIiEEiEEEEvT0_T1__param_1[16]
)
.maxntid 256
{
	.reg .pred 	%p<4>;
	.reg .b16 	%rs<5>;
	.reg .b32 	%r<12>;
	.reg .b64 	%rd<16>;

	ld.param.u32 	%r3, [_ZN3cub18CUB_300001_SM_10006detail8for_each13static_kernelINS2_12policy_hub_t12policy_500_tEmN6thrust24THRUST_300001_SM_1000_NS8cuda_cub20__uninitialized_fill7functorINS7_10device_ptrIiEEiEEEEvT0_T1__param_1+8];
	ld.param.u64 	%rd4, [_ZN3cub18CUB_300001_SM_10006detail8for_each13static_kernelINS2_12policy_hub_t12policy_500_tEmN6thrust24THRUST_300001_SM_1000_NS8cuda_cub20__uninitialized_fill7functorINS7_10device_ptrIiEEiEEEEvT0_T1__param_1];
	ld.param.u64 	%rd5, [_ZN3cub18CUB_300001_SM_10006detail8for_each13static_kernelINS2_12policy_hub_t12policy_500_tEmN6thrust24THRUST_300001_SM_1000_NS8cuda_cub20__uninitialized_fill7functorINS7_10device_ptrIiEEiEEEEvT0_T1__param_0];
	mov.u32 	%r9, %ctaid.x;
	mul.wide.u32 	%rd1, %r9, 512;
	sub.s64 	%rd2, %rd5, %rd1;
	setp.lt.u64 	%p1, %rd2, 512;
	@%p1 bra 	$L__BB4_2;
	mov.u32 	%r11, %tid.x;
	cvta.to.global.u64 	%rd11, %rd4;
	cvt.u64.u32 	%rd12, %r11;
	add.s64 	%rd13, %rd1, %rd12;
	shl.b64 	%rd14, %rd13, 2;
	add.s64 	%rd15, %rd11, %rd14;
	st.global.u32 	[%rd15], %r3;
	st.global.u32 	[%rd15+1024], %r3;
	bra.uni 	$L__BB4_6;
$L__BB4_2:
	cvta.to.global.u64 	%rd6, %rd4;
	mov.u32 	%r2, %tid.x;
	cvt.u64.u32 	%rd7, %r2;
	setp.le.u64 	%p2, %rd2, %rd7;
	add.s64 	%rd8, %rd1, %rd7;
	shl.b64 	%rd9, %rd8, 2;
	add.s64 	%rd3, %rd6, %rd9;
	@%p2 bra 	$L__BB4_4;
	st.global.u32 	[%rd3], %r3;
$L__BB4_4:
	add.s32 	%r10, %r2, 256;
	cvt.u64.u32 	%rd10, %r10;
	setp.le.u64 	%p3, %rd2, %rd10;
	@%p3 bra 	$L__BB4_6;
	st.global.u32 	[%rd3+1024], %r3;
$L__BB4_6:
	ret;

}
	// .globl	_ZN3cub18CUB_300001_SM_10006detail8for_each13static_kernelINS2_12policy_hub_t12policy_500_tElN6thrust24THRUST_300001_SM_1000_NS8cuda_cub6__fill7functorINS7_6detail15normal_iteratorINS7_10device_ptrIiEEEEiEEEEvT0_T1_
.visible .entry _ZN3cub18CUB_300001_SM_10006detail8for_each13static_kernelINS2_12policy_hub_t12policy_500_tElN6thrust24THRUST_300001_SM_1000_NS8cuda_cub6__fill7functorINS7_6detail15normal_iteratorINS7_10device_ptrIiEEEEiEEEEvT0_T1_(
	.param .u64 _ZN3cub18CUB_300001_SM_10006detail8for_each13static_kernelINS2_12policy_hub_t12policy_500_tElN6thrust24THRUST_300001_SM_1000_NS8cuda_cub6__fill7functorINS7_6detail15normal_iteratorINS7_10device_ptrIiEEEEiEEEEvT0_T1__param_0,
	.param .align 8 .b8 _ZN3cub18CUB_300001_SM_10006detail8for_each13static_kernelINS2_12policy_hub_t12policy_500_tElN6thrust24THRUST_300001_SM_1000_NS8cuda_cub6__fill7functorINS7_6detail15normal_iteratorINS7_10device_ptrIiEEEEiEEEEvT0_T1__param_1[16]
)
.maxntid 256
{
	.reg .pred 	%p<4>;
	.reg .b16 	%rs<5>;
	.reg .b32 	%r<12>;
	.reg .b64 	%rd<17>;

	ld.param.u32 	%r3, [_ZN3cub18CUB_300001_SM_10006detail8for_each13static_kernelINS2_12policy_hub_t12policy_500_tElN6thrust24THRUST_300001_SM_1000_NS8cuda_cub6__fill7functorINS7_6detail15normal_iteratorINS7_10device_ptrIiEEEEiEEEEvT0_T1__param_1+8];
	ld.param.u64 	%rd5, [_ZN3cub18CUB_300001_SM_10006detail8for_each13static_kernelINS2_12policy_hub_t12policy_500_tElN6thrust24THRUST_300001_SM_1000_NS8cuda_cub6__fill7functorINS7_6detail15normal_iteratorINS7_10device_ptrIiEEEEiEEEEvT0_T1__param_1];
	ld.param.u64 	%rd6, [_ZN3cub18CUB_300001_SM_10006detail8for_each13static_kernelINS2_12policy_hub_t12policy_500_tElN6thrust24THRUST_300001_SM_1000_NS8cuda_cub6__fill7functorINS7_6detail15normal_iteratorINS7_10device_ptrIiEEEEiEEEEvT0_T1__param_0];
	mov.u32 	%r9, %ctaid.x;
	mul.wide.u32 	%rd1, %r9, 512;
	sub.s64 	%rd2, %rd6, %rd1;
	setp.lt.s64 	%p1, %rd2, 512;
	@%p1 bra 	$L__BB5_2;
	mov.u32 	%r11, %tid.x;
	cvta.to.global.u64 	%rd12, %rd5;
	cvt.u64.u32 	%rd13, %r11;
	add.s64 	%rd14, %rd1, %rd13;
	shl.b64 	%rd15, %rd14, 2;
	add.s64 	%rd16, %rd12, %rd15;
	st.global.u32 	[%rd16], %r3;
	st.global.u32 	[%rd16+1024], %r3;
	bra.uni 	$L__BB5_6;
$L__BB5_2:
	cvta.to.global.u64 	%rd7, %rd5;
	mov.u32 	%r2, %tid.x;
	cvt.s64.s32 	%rd3, %rd2;
	cvt.u64.u32 	%rd8, %r2;
	setp.le.s64 	%p2, %rd3, %rd8;
	add.s64 	%rd9, %rd1, %rd8;
	shl.b64 	%rd10, %rd9, 2;
	add.s64 	%rd4, %rd7, %rd10;
	@%p2 bra 	$L__BB5_4;
	st.global.u32 	[%rd4], %r3;
$L__BB5_4:
	add.s32 	%r10, %r2, 256;
	cvt.u64.u32 	%rd11, %r10;
	setp.le.s64 	%p3, %rd3, %rd11;
	@%p3 bra 	$L__BB5_6;
	st.global.u32 	[%rd4+1024], %r3;
$L__BB5_6:
	ret;

}


// ===== COMPILED SASS (sm_100) =====

	.target	sm_100

	.elftype	@"ET_EXEC"


//--------------------- .note.nv.tkinfo           --------------------------
	.section	.note.nv.tkinfo,"",@"SHT_NOTE"
	.sectionflags	@"SHF_NOTE_NV_TKINFO"
	.tkinfo
        /*0018*/ 	.word	0x00000002
        /*0030*/ 	.string	""
        /*0030*/ 	.string	"ptxas"
        /*0030*/ 	.string	"Cuda compilation tools, release 13.0, V13.0.88"
        /*0030*/ 	.string	"Build cuda_13.0.r13.0/compiler.36424714_0"
        /*0030*/ 	.string	"-arch sm_100 -m 64 "



//--------------------- .note.nv.cuinfo           --------------------------
	.section	.note.nv.cuinfo,"",@"SHT_NOTE"
	.sectionflags	@"SHF_NOTE_NV_CUINFO"
        /*0018*/ 	.short	0x0002
        /*001a*/ 	.short	0x0064
        /*001c*/ 	.short	0x0082
	.zero		2


//--------------------- .nv.info                  --------------------------
	.section	.nv.info,"",@"SHT_CUDA_INFO"
	.align	4


	//----- nvinfo : EIATTR_REGCOUNT
	.align		4
        /*0000*/ 	.byte	0x04, 0x2f
        /*0002*/ 	.short	(.L_44 - .L_43)
	.align		4
.L_43:
        /*0004*/ 	.word	index@(_Z11setClustersN6thrust24THRUST_300001_SM_1000_NS10device_ptrIfEENS1_IiEES2_S2_iiiiS3_S3_)
        /*0008*/ 	.word	0x00000020


	//----- nvinfo : EIATTR_FRAME_SIZE
	.align		4
.L_44:
        /*000c*/ 	.byte	0x04, 0x11
        /*000e*/ 	.short	(.L_46 - .L_45)
	.align		4
.L_45:
        /*0010*/ 	.word	index@(_Z11setClustersN6thrust24THRUST_300001_SM_1000_NS10device_ptrIfEENS1_IiEES2_S2_iiiiS3_S3_)
        /*0014*/ 	.word	0x00000000


	//----- nvinfo : EIATTR_REGCOUNT
	.align		4
.L_46:
        /*0018*/ 	.byte	0x04, 0x2f
        /*001a*/ 	.short	(.L_48 - .L_47)
	.align		4
.L_47:
        /*001c*/ 	.word	index@(_Z11getNewMeansN6thrust24THRUST_300001_SM_1000_NS10device_ptrIfEES2_NS1_IiEEii)
        /*0020*/ 	.word	0x00000020


	//----- nvinfo : EIATTR_FRAME_SIZE
	.align		4
.L_48:
        /*0024*/ 	.byte	0x04, 0x11
        /*0026*/ 	.short	(.L_50 - .L_49)
	.align		4
.L_49:
        /*0028*/ 	.word	index@($__internal_0_$__cuda_sm3x_div_rn_noftz_f32_slowpath)
        /*002c*/ 	.word	0x00000000


	//----- nvinfo : EIATTR_FRAME_SIZE
	.align		4
.L_50:
        /*0030*/ 	.byte	0x04, 0x11
        /*0032*/ 	.short	(.L_52 - .L_51)
	.align		4
.L_51:
        /*0034*/ 	.word	index@(_Z11getNewMeansN6thrust24THRUST_300001_SM_1000_NS10device_ptrIfEES2_NS1_IiEEii)
        /*0038*/ 	.word	0x00000000


	//----- nvinfo : EIATTR_REGCOUNT
	.align		4
.L_52:
        /*003c*/ 	.byte	0x04, 0x2f
        /*003e*/ 	.short	(.L_54 - .L_53)
	.align		4
.L_53:
        /*0040*/ 	.word	index@(_ZN3cub18CUB_300001_SM_10006detail11EmptyKernelIvEEvv)
        /*0044*/ 	.word	0x00000004


	//----- nvinfo : EIATTR_FRAME_SIZE
	.align		4
.L_54:
        /*0048*/ 	.byte	0x04, 0x11
        /*004a*/ 	.short	(.L_56 - .L_55)
	.align		4
.L_55:
        /*004c*/ 	.word	index@(_ZN3cub18CUB_300001_SM_10006detail11EmptyKernelIvEEvv)
        /*0050*/ 	.word	0x00000000


	//----- nvinfo : EIATTR_REGCOUNT
	.align		4
.L_56:
        /*0054*/ 	.byte	0x04, 0x2f
        /*0056*/ 	.short	(.L_58 - .L_57)
	.align		4
.L_57:
        /*0058*/ 	.word	index@(_ZN3cub18CUB_300001_SM_10006detail8for_each13static_kernelINS2_12policy_hub_t12policy_500_tEmN6thrust24THRUST_300001_SM_1000_NS8cuda_cub20__uninitialized_fill7functorINS7_10device_ptrIfEEfEEEEvT0_T1_)
        /*005c*/ 	.word	0x00000008


	//----- nvinfo : EIATTR_FRAME_SIZE
	.align		4
.L_58:
        /*0060*/ 	.byte	0x04, 0x11
        /*0062*/ 	.short	(.L_60 - .L_59)
	.align		4
.L_59:
        /*0064*/ 	.word	index@(_ZN3cub18CUB_300001_SM_10006detail8for_each13static_kernelINS2_12policy_hub_t12policy_500_tEmN6thrust24THRUST_300001_SM_1000_NS8cuda_cub20__uninitialized_fill7functorINS7_10device_ptrIfEEfEEEEvT0_T1_)
        /*0068*/ 	.word	0x00000000


	//----- nvinfo : EIATTR_REGCOUNT
	.align		4
.L_60:
        /*006c*/ 	.byte	0x04, 0x2f
        /*006e*/ 	.short	(.L_62 - .L_61)
	.align		4
.L_61:
        /*0070*/ 	.word	index@(_ZN3cub18CUB_300001_SM_10006detail8for_each13static_kernelINS2_12policy_hub_t12policy_500_tEmN6thrust24THRUST_300001_SM_1000_NS8cuda_cub20__uninitialized_fill7functorINS7_10device_ptrIiEEiEEEEvT0_T1_)
        /*0074*/ 	.word	0x00000008


	//----- nvinfo : EIATTR_FRAME_SIZE
	.align		4
.L_62:
        /*0078*/ 	.byte	0x04, 0x11
        /*007a*/ 	.short	(.L_64 - .L_63)
	.align		4
.L_63:
        /*007c*/ 	.word	index@(_ZN3cub18CUB_300001_SM_10006detail8for_each13static_kernelINS2_12policy_hub_t12policy_500_tEmN6thrust24THRUST_300001_SM_1000_NS8cuda_cub20__uninitialized_fill7functorINS7_10device_ptrIiEEiEEEEvT0_T1_)
        /*0080*/ 	.word	0x00000000


	//----- nvinfo : EIATTR_REGCOUNT
	.align		4
.L_64:
        /*0084*/ 	.byte	0x04, 0x2f
        /*0086*/ 	.short	(.L_66 - .L_65)
	.align		4
.L_65:
        /*0088*/ 	.word	index@(_ZN3cub18CUB_300001_SM_10006detail8for_each13static_kernelINS2_12policy_hub_t12policy_500_tElN6thrust24THRUST_300001_SM_1000_NS8cuda_cub6__fill7functorINS7_6detail15normal_iteratorINS7_10device_ptrIiEEEEiEEEEvT0_T1_)
        /*008c*/ 	.word	0x00000008


	//----- nvinfo : EIATTR_FRAME_SIZE
	.align		4
.L_66:
        /*0090*/ 	.byte	0x04, 0x11
        /*0092*/ 	.short	(.L_68 - .L_67)
	.align		4
.L_67:
        /*0094*/ 	.word	index@(_ZN3cub18CUB_300001_SM_10006detail8for_each13static_kernelINS2_12policy_hub_t12policy_500_tElN6thrust24THRUST_300001_SM_1000_NS8cuda_cub6__fill7functorINS7_6detail15normal_iteratorINS7_10device_ptrIiEEEEiEEEEvT0_T1_)
        /*0098*/ 	.word	0x00000000


	//----- nvinfo : EIATTR_MIN_STACK_SIZE
	.align		4
.L_68:
        /*009c*/ 	.byte	0x04, 0x12
        /*009e*/ 	.short	(.L_70 - .L_69)
	.align		4
.L_69:
        /*00a0*/ 	.word	index@(_ZN3cub18CUB_300001_SM_10006detail8for_each13static_kernelINS2_12policy_hub_t12policy_500_tElN6thrust24THRUST_300001_SM_1000_NS8cuda_cub6__fill7functorINS7_6detail15normal_iteratorINS7_10device_ptrIiEEEEiEEEEvT0_T1_)
        /*00a4*/ 	.word	0x00000000


	//----- nvinfo : EIATTR_MIN_STACK_SIZE
	.align		4
.L_70:
        /*00a8*/ 	.byte	0x04, 0x12
        /*00aa*/ 	.short	(.L_72 - .L_71)
	.align		4
.L_71:
        /*00ac*/ 	.word	index@(_ZN3cub18CUB_300001_SM_10006detail8for_each13static_kernelINS2_12policy_hub_t12policy_500_tEmN6thrust24THRUST_300001_SM_1000_NS8cuda_cub20__uninitialized_fill7functorINS7_10device_ptrIiEEiEEEEvT0_T1_)
        /*00b0*/ 	.word	0x00000000


	//----- nvinfo : EIATTR_MIN_STACK_SIZE
	.align		4
.L_72:
        /*00b4*/ 	.byte	0x04, 0x12
        /*00b6*/ 	.short	(.L_74 - .L_73)
	.align		4
.L_73:
        /*00b8*/ 	.word	index@(_ZN3cub18CUB_300001_SM_10006detail8for_each13static_kernelINS2_12policy_hub_t12policy_500_tEmN6thrust24THRUST_300001_SM_1000_NS8cuda_cub20__uninitialized_fill7functorINS7_10device_ptrIfEEfEEEEvT0_T1_)
        /*00bc*/ 	.word	0x00000000


	//----- nvinfo : EIATTR_MIN_STACK_SIZE
	.align		4
.L_74:
        /*00c0*/ 	.byte	0x04, 0x12
        /*00c2*/ 	.short	(.L_76 - .L_75)
	.align		4
.L_75:
        /*00c4*/ 	.word	index@(_ZN3cub18CUB_300001_SM_10006detail11EmptyKernelIvEEvv)
        /*00c8*/ 	.word	0x00000000


	//----- nvinfo : EIATTR_MIN_STACK_SIZE
	.align		4
.L_76:
        /*00cc*/ 	.byte	0x04, 0x12
        /*00ce*/ 	.short	(.L_78 - .L_77)
	.align		4
.L_77:
        /*00d0*/ 	.word	index@(_Z11getNewMeansN6thrust24THRUST_300001_SM_1000_NS10device_ptrIfEES2_NS1_IiEEii)
        /*00d4*/ 	.word	0x00000000


	//----- nvinfo : EIATTR_MIN_STACK_SIZE
	.align		4
.L_78:
        /*00d8*/ 	.byte	0x04, 0x12
        /*00da*/ 	.short	(.L_80 - .L_79)
	.align		4
.L_79:
        /*00dc*/ 	.word	index@(_Z11setClustersN6thrust24THRUST_300001_SM_1000_NS10device_ptrIfEENS1_IiEES2_S2_iiiiS3_S3_)
        /*00e0*/ 	.word	0x00000000
.L_80:


//--------------------- .nv.compat                --------------------------
	.section	.nv.compat,"",@"SHT_CUDA_COMPAT_INFO"
	.align	4
        /*0000*/ 	.byte	0x02, 0x09, 0x00, 0x00, 0x02, 0x02, 0x01, 0x00, 0x02, 0x05, 0x05, 0x00, 0x03, 0x07, 0x01, 0x01
        /*0010*/ 	.byte	0x02, 0x03, 0x00, 0x00, 0x02, 0x06, 0x01, 0x00, 0x04, 0x0b, 0x08, 0x00, 0x01, 0x00, 0x00, 0x00
        /*0020*/ 	.byte	0x00, 0x00, 0x00, 0x00


//--------------------- .nv.info._ZN3cub18CUB_300001_SM_10006detail8for_each13static_kernelINS2_12policy_hub_t12policy_500_tElN6thrust24THRUST_300001_SM_1000_NS8cuda_cub6__fill7functorINS7_6detail15normal_iteratorINS7_10device_ptrIiEEEEiEEEEvT0_T1_ --------------------------
	.section	.nv.info._ZN3cub18CUB_300001_SM_10006detail8for_each13static_kernelINS2_12policy_hub_t12policy_500_tElN6thrust24THRUST_300001_SM_1000_NS8cuda_cub6__fill7functorINS7_6detail15normal_iteratorINS7_10device_ptrIiEEEEiEEEEvT0_T1_,"",@"SHT_CUDA_INFO"
	.sectionflags	@""
	.align	4


	//----- nvinfo : EIATTR_CUDA_API_VERSION
	.align		4
        /*0000*/ 	.byte	0x04, 0x37
        /*0002*/ 	.short	(.L_82 - .L_81)
.L_81:
        /*0004*/ 	.word	0x00000082


	//----- nvinfo : EIATTR_KPARAM_INFO
	.align		4
.L_82:
        /*0008*/ 	.byte	0x04, 0x17
        /*000a*/ 	.short	(.L_84 - .L_83)
.L_83:
        /*000c*/ 	.word	0x00000000
        /*0010*/ 	.short	0x0001
        /*0012*/ 	.short	0x0008
        /*0014*/ 	.byte	0x00, 0xf0, 0x41, 0x00


	//----- nvinfo : EIATTR_KPARAM_INFO
	.align		4
.L_84:
        /*0018*/ 	.byte	0x04, 0x17
        /*001a*/ 	.short	(.L_86 - .L_85)
.L_85:
        /*001c*/ 	.word	0x00000000
        /*0020*/ 	.short	0x0000
        /*0022*/ 	.short	0x0000
        /*0024*/ 	.byte	0x00, 0xf0, 0x21, 0x00


	//----- nvinfo : EIATTR_SPARSE_MMA_MASK
	.align		4
.L_86:
        /*0028*/ 	.byte	0x03, 0x50
        /*002a*/ 	.short	0x0000


	//----- nvinfo : EIATTR_MAXREG_COUNT
	.align		4
        /*002c*/ 	.byte	0x03, 0x1b
        /*002e*/ 	.short	0x00ff


	//----- nvinfo : EIATTR_MERCURY_ISA_VERSION
	.align		4
        /*0030*/ 	.byte	0x03, 0x5f
        /*0032*/ 	.short	0x0101


	//----- nvinfo : EIATTR_VRC_CTA_INIT_COUNT
	.align		4
        /*0034*/ 	.byte	0x02, 0x4a
	.zero		1
	.zero		1


	//----- nvinfo : EIATTR_EXIT_INSTR_OFFSETS
	.align		4
        /*0038*/ 	.byte	0x04, 0x1c
        /*003a*/ 	.short	(.L_88 - .L_87)


	//   ....[0]....
.L_87:
        /*003c*/ 	.word	0x00000130


	//   ....[1]....
        /*0040*/ 	.word	0x00000240


	//   ....[2]....
        /*0044*/ 	.word	0x00000270


	//----- nvinfo : EIATTR_MAX_THREADS
	.align		4
.L_88:
        /*0048*/ 	.byte	0x04, 0x05
        /*004a*/ 	.short	(.L_90 - .L_89)
.L_89:
        /*004c*/ 	.word	0x00000100
        /*0050*/ 	.word	0x00000001
        /*0054*/ 	.word	0x00000001


	//----- nvinfo : EIATTR_CBANK_PARAM_SIZE
	.align		4
.L_90:
        /*0058*/ 	.byte	0x03, 0x19
        /*005a*/ 	.short	0x0018


	//----- nvinfo : EIATTR_PARAM_CBANK
	.align		4
        /*005c*/ 	.byte	0x04, 0x0a
        /*005e*/ 	.short	(.L_92 - .L_91)
	.align		4
.L_91:
        /*0060*/ 	.word	index@(.nv.constant0._ZN3cub18CUB_300001_SM_10006detail8for_each13static_kernelINS2_12policy_hub_t12policy_500_tElN6thrust24THRUST_300001_SM_1000_NS8cuda_cub6__fill7functorINS7_6detail15normal_iteratorINS7_10device_ptrIiEEEEiEEEEvT0_T1_)
        /*0064*/ 	.short	0x0380
        /*0066*/ 	.short	0x0018


	//----- nvinfo : EIATTR_SW_WAR
	.align		4
.L_92:
        /*0068*/ 	.byte	0x04, 0x36
        /*006a*/ 	.short	(.L_94 - .L_93)
.L_93:
        /*006c*/ 	.word	0x00000008
.L_94:


//--------------------- .nv.info._ZN3cub18CUB_300001_SM_10006detail8for_each13static_kernelINS2_12policy_hub_t12policy_500_tEmN6thrust24THRUST_300001_SM_1000_NS8cuda_cub20__uninitialized_fill7functorINS7_10device_ptrIiEEiEEEEvT0_T1_ --------------------------
	.section	.nv.info._ZN3cub18CUB_300001_SM_10006detail8for_each13static_kernelINS2_12policy_hub_t12policy_500_tEmN6thrust24THRUST_300001_SM_1000_NS8cuda_cub20__uninitialized_fill7functorINS7_10device_ptrIiEEiEEEEvT0_T1_,"",@"SHT_CUDA_INFO"
	.sectionflags	@""
	.align	4


	//----- nvinfo : EIATTR_CUDA_API_VERSION
	.align		4
        /*0000*/ 	.byte	0x04, 0x37
        /*0002*/ 	.short	(.L_96 - .L_95)
.L_95:
        /*0004*/ 	.word	0x00000082


	//----- nvinfo : EIATTR_KPARAM_INFO
	.align		4
.L_96:
        /*0008*/ 	.byte	0x04, 0x17
        /*000a*/ 	.short	(.L_98 - .L_97)
.L_97:
        /*000c*/ 	.word	0x00000000
        /*0010*/ 	.short	0x0001
        /*0012*/ 	.short	0x0008
        /*0014*/ 	.byte	0x00, 0xf0, 0x41, 0x00


	//----- nvinfo : EIATTR_KPARAM_INFO
	.align		4
.L_98:
        /*0018*/ 	.byte	0x04, 0x17
        /*001a*/ 	.short	(.L_100 - .L_99)
.L_99:
        /*001c*/ 	.word	0x00000000
        /*0020*/ 	.short	0x0000
        /*0022*/ 	.short	0x0000
        /*0024*/ 	.byte	0x00, 0xf0, 0x21, 0x00


	//----- nvinfo : EIATTR_SPARSE_MMA_MASK
	.align		4
.L_100:
        /*0028*/ 	.byte	0x03, 0x50
        /*002a*/ 	.short	0x0000


	//----- nvinfo : EIATTR_MAXREG_COUNT
	.align		4
        /*002c*/ 	.byte	0x03, 0x1b
        /*002e*/ 	.short	0x00ff


	//----- nvinfo : EIATTR_MERCURY_ISA_VERSION
	.align		4
        /*0030*/ 	.byte	0x03, 0x5f
        /*0032*/ 	.short	0x0101


	//----- nvinfo : EIATTR_VRC_CTA_INIT_COUNT
	.align		4
        /*0034*/ 	.byte	0x02, 0x4a
	.zero		1
	.zero		1


	//----- nvinfo : EIATTR_EXIT_INSTR_OFFSETS
	.align		4
        /*0038*/ 	.byte	0x04, 0x1c
        /*003a*/ 	.short	(.L_102 - .L_101)


	//   ....[0]....
.L_101:
        /*003c*/ 	.word	0x00000130


	//   ....[1]....
        /*0040*/ 	.word	0x00000230


	//   ....[2]....
        /*0044*/ 	.word	0x00000260


	//----- nvinfo : EIATTR_MAX_THREADS
	.align		4
.L_102:
        /*0048*/ 	.byte	0x04, 0x05
        /*004a*/ 	.short	(.L_104 - .L_103)
.L_103:
        /*004c*/ 	.word	0x00000100
        /*0050*/ 	.word	0x00000001
        /*0054*/ 	.word	0x00000001


	//----- nvinfo : EIATTR_CBANK_PARAM_SIZE
	.align		4
.L_104:
        /*0058*/ 	.byte	0x03, 0x19
        /*005a*/ 	.short	0x0018


	//----- nvinfo : EIATTR_PARAM_CBANK
	.align		4
        /*005c*/ 	.byte	0x04, 0x0a
        /*005e*/ 	.short	(.L_106 - .L_105)
	.align		4
.L_105:
        /*0060*/ 	.word	index@(.nv.constant0._ZN3cub18CUB_300001_SM_10006detail8for_each13static_kernelINS2_12policy_hub_t12policy_500_tEmN6thrust24THRUST_300001_SM_1000_NS8cuda_cub20__uninitialized_fill7functorINS7_10device_ptrIiEEiEEEEvT0_T1_)
        /*0064*/ 	.short	0x0380
        /*0066*/ 	.short	0x0018


	//----- nvinfo : EIATTR_SW_WAR
	.align		4
.L_106:
        /*0068*/ 	.byte	0x04, 0x36
        /*006a*/ 	.short	(.L_108 - .L_107)
.L_107:
        /*006c*/ 	.word	0x00000008
.L_108:


//--------------------- .nv.info._ZN3cub18CUB_300001_SM_10006detail8for_each13static_kernelINS2_12policy_hub_t12policy_500_tEmN6thrust24THRUST_300001_SM_1000_NS8cuda_cub20__uninitialized_fill7functorINS7_10device_ptrIfEEfEEEEvT0_T1_ --------------------------
	.section	.nv.info._ZN3cub18CUB_300001_SM_10006detail8for_each13static_kernelINS2_12policy_hub_t12policy_500_tEmN6thrust24THRUST_300001_SM_1000_NS8cuda_cub20__uninitialized_fill7functorINS7_10device_ptrIfEEfEEEEvT0_T1_,"",@"SHT_CUDA_INFO"
	.sectionflags	@""
	.align	4


	//----- nvinfo : EIATTR_CUDA_API_VERSION
	.align		4
        /*0000*/ 	.byte	0x04, 0x37
        /*0002*/ 	.short	(.L_110 - .L_109)
.L_109:
        /*0004*/ 	.word	0x00000082


	//----- nvinfo : EIATTR_KPARAM_INFO
	.align		4
.L_110:
        /*0008*/ 	.byte	0x04, 0x17
        /*000a*/ 	.short	(.L_112 - .L_111)
.L_111:
        /*000c*/ 	.word	0x00000000
        /*0010*/ 	.short	0x0001
        /*0012*/ 	.short	0x0008
        /*0014*/ 	.byte	0x00, 0xf0, 0x41, 0x00


	//----- nvinfo : EIATTR_KPARAM_INFO
	.align		4
.L_112:
        /*0018*/ 	.byte	0x04, 0x17
        /*001a*/ 	.short	(.L_114 - .L_113)
.L_113:
        /*001c*/ 	.word	0x00000000
        /*0020*/ 	.short	0x0000
        /*0022*/ 	.short	0x0000
        /*0024*/ 	.byte	0x00, 0xf0, 0x21, 0x00


	//----- nvinfo : EIATTR_SPARSE_MMA_MASK
	.align		4
.L_114:
        /*0028*/ 	.byte	0x03, 0x50
        /*002a*/ 	.short	0x0000


	//----- nvinfo : EIATTR_MAXREG_COUNT
	.align		4
        /*002c*/ 	.byte	0x03, 0x1b
        /*002e*/ 	.short	0x00ff


	//----- nvinfo : EIATTR_MERCURY_ISA_VERSION
	.align		4
        /*0030*/ 	.byte	0x03, 0x5f
        /*0032*/ 	.short	0x0101


	//----- nvinfo : EIATTR_VRC_CTA_INIT_COUNT
	.align		4
        /*0034*/ 	.byte	0x02, 0x4a
	.zero		1
	.zero		1


	//----- nvinfo : EIATTR_EXIT_INSTR_OFFSETS
	.align		4
        /*0038*/ 	.byte	0x04, 0x1c
        /*003a*/ 	.short	(.L_116 - .L_115)


	//   ....[0]....
.L_115:
        /*003c*/ 	.word	0x00000130


	//   ....[1]....
        /*0040*/ 	.word	0x00000230


	//   ....[2]....
        /*0044*/ 	.word	0x00000260


	//----- nvinfo : EIATTR_MAX_THREADS
	.align		4
.L_116:
        /*0048*/ 	.byte	0x04, 0x05
        /*004a*/ 	.short	(.L_118 - .L_117)
.L_117:
        /*004c*/ 	.word	0x00000100
        /*0050*/ 	.word	0x00000001
        /*0054*/ 	.word	0x00000001


	//----- nvinfo : EIATTR_CBANK_PARAM_SIZE
	.align		4
.L_118:
        /*0058*/ 	.byte	0x03, 0x19
        /*005a*/ 	.short	0x0018


	//----- nvinfo : EIATTR_PARAM_CBANK
	.align		4
        /*005c*/ 	.byte	0x04, 0x0a
        /*005e*/ 	.short	(.L_120 - .L_119)
	.align		4
.L_119:
        /*0060*/ 	.word	index@(.nv.constant0._ZN3cub18CUB_300001_SM_10006detail8for_each13static_kernelINS2_12policy_hub_t12policy_500_tEmN6thrust24THRUST_300001_SM_1000_NS8cuda_cub20__uninitialized_fill7functorINS7_10device_ptrIfEEfEEEEvT0_T1_)
        /*0064*/ 	.short	0x0380
        /*0066*/ 	.short	0x0018


	//----- nvinfo : EIATTR_SW_WAR
	.align		4
.L_120:
        /*0068*/ 	.byte	0x04, 0x36
        /*006a*/ 	.short	(.L_122 - .L_121)
.L_121:
        /*006c*/ 	.word	0x00000008
.L_122:


//--------------------- .nv.info._ZN3cub18CUB_300001_SM_10006detail11EmptyKernelIvEEvv --------------------------
	.section	.nv.info._ZN3cub18CUB_300001_SM_10006detail11EmptyKernelIvEEvv,"",@"SHT_CUDA_INFO"
	.sectionflags	@""
	.align	4


	//----- nvinfo : EIATTR_CUDA_API_VERSION
	.align		4
        /*0000*/ 	.byte	0x04, 0x37
        /*0002*/ 	.short	(.L_124 - .L_123)
.L_123:
        /*0004*/ 	.word	0x00000082


	//----- nvinfo : EIATTR_SPARSE_MMA_MASK
	.align		4
.L_124:
        /*0008*/ 	.byte	0x03, 0x50
        /*000a*/ 	.short	0x0000


	//----- nvinfo : EIATTR_MAXREG_COUNT
	.align		4
        /*000c*/ 	.byte	0x03, 0x1b
        /*000e*/ 	.short	0x00ff


	//----- nvinfo : EIATTR_MERCURY_ISA_VERSION
	.align		4
        /*0010*/ 	.byte	0x03, 0x5f
        /*0012*/ 	.short	0x0101


	//----- nvinfo : EIATTR_VRC_CTA_INIT_COUNT
	.align		4
        /*0014*/ 	.byte	0x02, 0x4a
	.zero		1
	.zero		1


	//----- nvinfo : EIATTR_EXIT_INSTR_OFFSETS
	.align		4
        /*0018*/ 	.byte	0x04, 0x1c
        /*001a*/ 	.short	(.L_126 - .L_125)


	//   ....[0]....
.L_125:
        /*001c*/ 	.word	0x00000010


	//----- nvinfo : EIATTR_SW_WAR
	.align		4
.L_126:
        /*0020*/ 	.byte	0x04, 0x36
        /*0022*/ 	.short	(.L_128 - .L_127)
.L_127:
        /*0024*/ 	.word	0x00000008
.L_128:


//--------------------- .nv.info._Z11getNewMeansN6thrust24THRUST_300001_SM_1000_NS10device_ptrIfEES2_NS1_IiEEii --------------------------
	.section	.nv.info._Z11getNewMeansN6thrust24THRUST_300001_SM_1000_NS10device_ptrIfEES2_NS1_IiEEii,"",@"SHT_CUDA_INFO"
	.sectionflags	@""
	.align	4


	//----- nvinfo : EIATTR_CUDA_API_VERSION
	.align		4
        /*0000*/ 	.byte	0x04, 0x37
        /*0002*/ 	.short	(.L_130 - .L_129)
.L_129:
        /*0004*/ 	.word	0x00000082


	//----- nvinfo : EIATTR_KPARAM_INFO
	.align		4
.L_130:
        /*0008*/ 	.byte	0x04, 0x17
        /*000a*/ 	.short	(.L_132 - .L_131)
.L_131:
        /*000c*/ 	.word	0x00000000
        /*0010*/ 	.short	0x0004
        /*0012*/ 	.short	0x001c
        /*0014*/ 	.byte	0x00, 0xf0, 0x11, 0x00


	//----- nvinfo : EIATTR_KPARAM_INFO
	.align		4
.L_132:
        /*0018*/ 	.byte	0x04, 0x17
        /*001a*/ 	.short	(.L_134 - .L_133)
.L_133:
        /*001c*/ 	.word	0x00000000
        /*0020*/ 	.short	0x0003
        /*0022*/ 	.short	0x0018
        /*0024*/ 	.byte	0x00, 0xf0, 0x11, 0x00


	//----- nvinfo : EIATTR_KPARAM_INFO
	.align		4
.L_134:
        /*0028*/ 	.byte	0x04, 0x17
        /*002a*/ 	.short	(.L_136 - .L_135)
.L_135:
        /*002c*/ 	.word	0x00000000
        /*0030*/ 	.short	0x0002
        /*0032*/ 	.short	0x0010
        /*0034*/ 	.byte	0x00, 0xf0, 0x21, 0x00


	//----- nvinfo : EIATTR_KPARAM_INFO
	.align		4
.L_136:
        /*0038*/ 	.byte	0x04, 0x17
        /*003a*/ 	.short	(.L_138 - .L_137)
.L_137:
        /*003c*/ 	.word	0x00000000
        /*0040*/ 	.short	0x0001
        /*0042*/ 	.short	0x0008
        /*0044*/ 	.byte	0x00, 0xf0, 0x21, 0x00


	//----- nvinfo : EIATTR_KPARAM_INFO
	.align		4
.L_138:
        /*0048*/ 	.byte	0x04, 0x17
        /*004a*/ 	.short	(.L_140 - .L_139)
.L_139:
        /*004c*/ 	.word	0x00000000
        /*0050*/ 	.short	0x0000
        /*0052*/ 	.short	0x0000
        /*0054*/ 	.byte	0x00, 0xf0, 0x21, 0x00


	//----- nvinfo : EIATTR_SPARSE_MMA_MASK
	.align		4
.L_140:
        /*0058*/ 	.byte	0x03, 0x50
        /*005a*/ 	.short	0x0000


	//----- nvinfo : EIATTR_MAXREG_COUNT
	.align		4
        /*005c*/ 	.byte	0x03, 0x1b
        /*005e*/ 	.short	0x00ff


	//----- nvinfo : EIATTR_NUM_BARRIERS
	.align		4
        /*0060*/ 	.byte	0x02, 0x4c
        /*0062*/ 	.byte	0x01
	.zero		1


	//----- nvinfo : EIATTR_MERCURY_ISA_VERSION
	.align		4
        /*0064*/ 	.byte	0x03, 0x5f
        /*0066*/ 	.short	0x0101


	//----- nvinfo : EIATTR_VRC_CTA_INIT_COUNT
	.align		4
        /*0068*/ 	.byte	0x02, 0x4a
	.zero		1
	.zero		1


	//----- nvinfo : EIATTR_EXIT_INSTR_OFFSETS
	.align		4
        /*006c*/ 	.byte	0x04, 0x1c
        /*006e*/ 	.short	(.L_142 - .L_141)


	//   ....[0]....
.L_141:
        /*0070*/ 	.word	0x00000e30


	//   ....[1]....
        /*0074*/ 	.word	0x000026d0


	//----- nvinfo : EIATTR_CRS_STACK_SIZE
	.align		4
.L_142:
        /*0078*/ 	.byte	0x04, 0x1e
        /*007a*/ 	.short	(.L_144 - .L_143)
.L_143:
        /*007c*/ 	.word	0x00000000


	//----- nvinfo : EIATTR_CBANK_PARAM_SIZE
	.align		4
.L_144:
        /*0080*/ 	.byte	0x03, 0x19
        /*0082*/ 	.short	0x0020


	//----- nvinfo : EIATTR_PARAM_CBANK
	.align		4
        /*0084*/ 	.byte	0x04, 0x0a
        /*0086*/ 	.short	(.L_146 - .L_145)
	.align		4
.L_145:
        /*0088*/ 	.word	index@(.nv.constant0._Z11getNewMeansN6thrust24THRUST_300001_SM_1000_NS10device_ptrIfEES2_NS1_IiEEii)
        /*008c*/ 	.short	0x0380
        /*008e*/ 	.short	0x0020


	//----- nvinfo : EIATTR_SW_WAR
	.align		4
.L_146:
        /*0090*/ 	.byte	0x04, 0x36
        /*0092*/ 	.short	(.L_148 - .L_147)
.L_147:
        /*0094*/ 	.word	0x00000008
.L_148:


//--------------------- .nv.info._Z11setClustersN6thrust24THRUST_300001_SM_1000_NS10device_ptrIfEENS1_IiEES2_S2_iiiiS3_S3_ --------------------------
	.section	.nv.info._Z11setClustersN6thrust24THRUST_300001_SM_1000_NS10device_ptrIfEENS1_IiEES2_S2_iiiiS3_S3_,"",@"SHT_CUDA_INFO"
	.sectionflags	@""
	.align	4


	//----- nvinfo : EIATTR_CUDA_API_VERSION
	.align		4
        /*0000*/ 	.byte	0x04, 0x37
        /*0002*/ 	.short	(.L_150 - .L_149)
.L_149:
        /*0004*/ 	.word	0x00000082


	//----- nvinfo : EIATTR_KPARAM_INFO
	.align		4
.L_150:
        /*0008*/ 	.byte	0x04, 0x17
        /*000a*/ 	.short	(.L_152 - .L_151)
.L_151:
        /*000c*/ 	.word	0x00000000
        /*0010*/ 	.short	0x0009
        /*0012*/ 	.short	0x0038
        /*0014*/ 	.byte	0x00, 0xf0, 0x21, 0x00


	//----- nvinfo : EIATTR_KPARAM_INFO
	.align		4
.L_152:
        /*0018*/ 	.byte	0x04, 0x17
        /*001a*/ 	.short	(.L_154 - .L_153)
.L_153:
        /*001c*/ 	.word	0x00000000
        /*0020*/ 	.short	0x0008
        /*0022*/ 	.short	0x0030
        /*0024*/ 	.byte	0x00, 0xf0, 0x21, 0x00


	//----- nvinfo : EIATTR_KPARAM_INFO
	.align		4
.L_154:
        /*0028*/ 	.byte	0x04, 0x17
        /*002a*/ 	.short	(.L_156 - .L_155)
.L_155:
        /*002c*/ 	.word	0x00000000
        /*0030*/ 	.short	0x0007
        /*0032*/ 	.short	0x002c
        /*0034*/ 	.byte	0x00, 0xf0, 0x11, 0x00


	//----- nvinfo : EIATTR_KPARAM_INFO
	.align		4
.L_156:
        /*0038*/ 	.byte	0x04, 0x17
        /*003a*/ 	.short	(.L_158 - .L_157)
.L_157:
        /*003c*/ 	.word	0x00000000
        /*0040*/ 	.short	0x0006
        /*0042*/ 	.short	0x0028
        /*0044*/ 	.byte	0x00, 0xf0, 0x11, 0x00


	//----- nvinfo : EIATTR_KPARAM_INFO
	.align		4
.L_158:
        /*0048*/ 	.byte	0x04, 0x17
        /*004a*/ 	.short	(.L_160 - .L_159)
.L_159:
        /*004c*/ 	.word	0x00000000
        /*0050*/ 	.short	0x0005
        /*0052*/ 	.short	0x0024
        /*0054*/ 	.byte	0x00, 0xf0, 0x11, 0x00


	//----- nvinfo : EIATTR_KPARAM_INFO
	.align		4
.L_160:
        /*0058*/ 	.byte	0x04, 0x17
        /*005a*/ 	.short	(.L_162 - .L_161)
.L_161:
        /*005c*/ 	.word	0x00000000
        /*0060*/ 	.short	0x0004
        /*0062*/ 	.short	0x0020
        /*0064*/ 	.byte	0x00, 0xf0, 0x11, 0x00


	//----- nvinfo : EIATTR_KPARAM_INFO
	.align		4
.L_162:
        /*0068*/ 	.byte	0x04, 0x17
        /*006a*/ 	.short	(.L_164 - .L_163)
.L_163:
        /*006c*/ 	.word	0x00000000
        /*0070*/ 	.short	0x0003
        /*0072*/ 	.short	0x0018
        /*0074*/ 	.byte	0x00, 0xf0, 0x21, 0x00


	//----- nvinfo : EIATTR_KPARAM_INFO
	.align		4
.L_164:
        /*0078*/ 	.byte	0x04, 0x17
        /*007a*/ 	.short	(.L_166 - .L_165)
.L_165:
        /*007c*/ 	.word	0x00000000
        /*0080*/ 	.short	0x0002
        /*0082*/ 	.short	0x0010
        /*0084*/ 	.byte	0x00, 0xf0, 0x21, 0x00


	//----- nvinfo : EIATTR_KPARAM_INFO
	.align		4
.L_166:
        /*0088*/ 	.byte	0x04, 0x17
        /*008a*/ 	.short	(.L_168 - .L_167)
.L_167:
        /*008c*/ 	.word	0x00000000
        /*0090*/ 	.short	0x0001
        /*0092*/ 	.short	0x0008
        /*0094*/ 	.byte	0x00, 0xf0, 0x21, 0x00


	//----- nvinfo : EIATTR_KPARAM_INFO
	.align		4
.L_168:
        /*0098*/ 	.byte	0x04, 0x17
        /*009a*/ 	.short	(.L_170 - .L_169)
.L_169:
        /*009c*/ 	.word	0x00000000
        /*00a0*/ 	.short	0x0000
        /*00a2*/ 	.short	0x0000
        /*00a4*/ 	.byte	0x00, 0xf0, 0x21, 0x00


	//----- nvinfo : EIATTR_SPARSE_MMA_MASK
	.align		4
.L_170:
        /*00a8*/ 	.byte	0x03, 0x50
        /*00aa*/ 	.short	0x0000


	//----- nvinfo : EIATTR_MAXREG_COUNT
	.align		4
        /*00ac*/ 	.byte	0x03, 0x1b
        /*00ae*/ 	.short	0x00ff


	//----- nvinfo : EIATTR_NUM_BARRIERS
	.align		4
        /*00b0*/ 	.byte	0x02, 0x4c
        /*00b2*/ 	.byte	0x01
	.zero		1


	//----- nvinfo : EIATTR_MERCURY_ISA_VERSION
	.align		4
        /*00b4*/ 	.byte	0x03, 0x5f
        /*00b6*/ 	.short	0x0101


	//----- nvinfo : EIATTR_VRC_CTA_INIT_COUNT
	.align		4
        /*00b8*/ 	.byte	0x02, 0x4a
	.zero		1
	.zero		1


	//----- nvinfo : EIATTR_EXIT_INSTR_OFFSETS
	.align		4
        /*00bc*/ 	.byte	0x04, 0x1c
        /*00be*/ 	.short	(.L_172 - .L_171)


	//   ....[0]....
.L_171:
        /*00c0*/ 	.word	0x00000080


	//   ....[1]....
        /*00c4*/ 	.word	0x000010c0


	//   ....[2]....
        /*00c8*/ 	.word	0x00002ff0


	//----- nvinfo : EIATTR_CRS_STACK_SIZE
	.align		4
.L_172:
        /*00cc*/ 	.byte	0x04, 0x1e
        /*00ce*/ 	.short	(.L_174 - .L_173)
.L_173:
        /*00d0*/ 	.word	0x00000000


	//----- nvinfo : EIATTR_CBANK_PARAM_SIZE
	.align		4
.L_174:
        /*00d4*/ 	.byte	0x03, 0x19
        /*00d6*/ 	.short	0x0040


	//----- nvinfo : EIATTR_PARAM_CBANK
	.align		4
        /*00d8*/ 	.byte	0x04, 0x0a
        /*00da*/ 	.short	(.L_176 - .L_175)
	.align		4
.L_175:
        /*00dc*/ 	.word	index@(.nv.constant0._Z11setClustersN6thrust24THRUST_300001_SM_1000_NS10device_ptrIfEENS1_IiEES2_S2_iiiiS3_S3_)
        /*00e0*/ 	.short	0x0380
        /*00e2*/ 	.short	0x0040


	//----- nvinfo : EIATTR_SW_WAR
	.align		4
.L_176:
        /*00e4*/ 	.byte	0x04, 0x36
        /*00e6*/ 	.short	(.L_178 - .L_177)
.L_177:
        /*00e8*/ 	.word	0x00000008
.L_178:


//--------------------- .nv.callgraph             --------------------------
	.section	.nv.callgraph,"",@"SHT_CUDA_CALLGRAPH"
	.align	4
	.sectionentsize	8
	.align		4
        /*0000*/ 	.word	0x00000000
	.align		4
        /*0004*/ 	.word	0xffffffff
	.align		4
        /*0008*/ 	.word	0x00000000
	.align		4
        /*000c*/ 	.word	0xfffffffe
	.align		4
        /*0010*/ 	.word	0x00000000
	.align		4
        /*0014*/ 	.word	0xfffffffd
	.align		4
        /*0018*/ 	.word	0x00000000
	.align		4
        /*001c*/ 	.word	0xfffffffc


//--------------------- .nv.constant4             --------------------------
	.section	.nv.constant4,"a",@progbits
	.align	8
	.align		8
.nv.constant4:
        /*0000*/ 	.dword	_ZN34_INTERNAL_c72d3e63_4_k_cu_7982a8ac4cuda3std3__45__cpo5beginE
	.align		8
        /*0008*/ 	.dword	_ZN34_INTERNAL_c72d3e63_4_k_cu_7982a8ac4cuda3std3__45__cpo3endE
	.align		8
        /*0010*/ 	.dword	_ZN34_INTERNAL_c72d3e63_4_k_cu_7982a8ac4cuda3std3__45__cpo6cbeginE
	.align		8
        /*0018*/ 	.dword	_ZN34_INTERNAL_c72d3e63_4_k_cu_7982a8ac4cuda3std3__45__cpo4cendE
	.align		8
        /*0020*/ 	.dword	_ZN34_INTERNAL_c72d3e63_4_k_cu_7982a8ac4cuda3std3__45__cpo6rbeginE
	.align		8
        /*0028*/ 	.dword	_ZN34_INTERNAL_c72d3e63_4_k_cu_7982a8ac4cuda3std3__45__cpo4rendE
	.align		8
        /*0030*/ 	.dword	_ZN34_INTERNAL_c72d3e63_4_k_cu_7982a8ac4cuda3std3__45__cpo7crbeginE
	.align		8
        /*0038*/ 	.dword	_ZN34_INTERNAL_c72d3e63_4_k_cu_7982a8ac4cuda3std3__45__cpo5crendE
	.align		8
        /*0040*/ 	.dword	_ZN34_INTERNAL_c72d3e63_4_k_cu_7982a8ac4cuda3std3__436_GLOBAL__N__c72d3e63_4_k_cu_7982a8ac6ignoreE
	.align		8
        /*0048*/ 	.dword	_ZN34_INTERNAL_c72d3e63_4_k_cu_7982a8ac4cuda3std3__419piecewise_constructE
	.align		8
        /*0050*/ 	.dword	_ZN34_INTERNAL_c72d3e63_4_k_cu_7982a8ac4cuda3std3__48in_placeE
	.align		8
        /*0058*/ 	.dword	_ZN34_INTERNAL_c72d3e63_4_k_cu_7982a8ac4cuda3std3__420unreachable_sentinelE
	.align		8
        /*0060*/ 	.dword	_ZN34_INTERNAL_c72d3e63_4_k_cu_7982a8ac4cuda3std3__47nulloptE
	.align		8
        /*0068*/ 	.dword	_ZN34_INTERNAL_c72d3e63_4_k_cu_7982a8ac4cuda3std3__48unexpectE
	.align		8
        /*0070*/ 	.dword	_ZN34_INTERNAL_c72d3e63_4_k_cu_7982a8ac4cuda3std6ranges3__45__cpo4swapE
	.align		8
        /*0078*/ 	.dword	_ZN34_INTERNAL_c72d3e63_4_k_cu_7982a8ac4cuda3std6ranges3__45__cpo9iter_moveE
	.align		8
        /*0080*/ 	.dword	_ZN34_INTERNAL_c72d3e63_4_k_cu_7982a8ac4cuda3std6ranges3__45__cpo5beginE
	.align		8
        /*0088*/ 	.dword	_ZN34_INTERNAL_c72d3e63_4_k_cu_7982a8ac4cuda3std6ranges3__45__cpo3endE
	.align		8
        /*0090*/ 	.dword	_ZN34_INTERNAL_c72d3e63_4_k_cu_7982a8ac4cuda3std6ranges3__45__cpo6cbeginE
	.align		8
        /*0098*/ 	.dword	_ZN34_INTERNAL_c72d3e63_4_k_cu_7982a8ac4cuda3std6ranges3__45__cpo4cendE
	.align		8
        /*00a0*/ 	.dword	_ZN34_INTERNAL_c72d3e63_4_k_cu_7982a8ac4cuda3std6ranges3__45__cpo7advanceE
	.align		8
        /*00a8*/ 	.dword	_ZN34_INTERNAL_c72d3e63_4_k_cu_7982a8ac4cuda3std6ranges3__45__cpo9iter_swapE
	.align		8
        /*00b0*/ 	.dword	_ZN34_INTERNAL_c72d3e63_4_k_cu_7982a8ac4cuda3std6ranges3__45__cpo4nextE
	.align		8
        /*00b8*/ 	.dword	_ZN34_INTERNAL_c72d3e63_4_k_cu_7982a8ac4cuda3std6ranges3__45__cpo4prevE
	.align		8
        /*00c0*/ 	.dword	_ZN34_INTERNAL_c72d3e63_4_k_cu_7982a8ac4cuda3std6ranges3__45__cpo4dataE
	.align		8
        /*00c8*/ 	.dword	_ZN34_INTERNAL_c72d3e63_4_k_cu_7982a8ac4cuda3std6ranges3__45__cpo5cdataE
	.align		8
        /*00d0*/ 	.dword	_ZN34_INTERNAL_c72d3e63_4_k_cu_7982a8ac4cuda3std6ranges3__45__cpo4sizeE
	.align		8
        /*00d8*/ 	.dword	_ZN34_INTERNAL_c72d3e63_4_k_cu_7982a8ac4cuda3std6ranges3__45__cpo5ssizeE
	.align		8
        /*00e0*/ 	.dword	_ZN34_INTERNAL_c72d3e63_4_k_cu_7982a8ac4cuda3std6ranges3__45__cpo8distanceE
	.align		8
        /*00e8*/ 	.dword	_ZN34_INTERNAL_c72d3e63_4_k_cu_7982a8ac6thrust24THRUST_300001_SM_1000_NS8cuda_cub3parE
	.align		8
        /*00f0*/ 	.dword	_ZN34_INTERNAL_c72d3e63_4_k_cu_7982a8ac6thrust24THRUST_300001_SM_1000_NS8cuda_cub10par_nosyncE
	.align		8
        /*00f8*/ 	.dword	_ZN34_INTERNAL_c72d3e63_4_k_cu_7982a8ac6thrust24THRUST_300001_SM_1000_NS6system6detail10sequential3seqE
	.align		8
        /*0100*/ 	.dword	_ZN34_INTERNAL_c72d3e63_4_k_cu_7982a8ac6thrust24THRUST_300001_SM_1000_NS12placeholders2_1E
	.align		8
        /*0108*/ 	.dword	_ZN34_INTERNAL_c72d3e63_4_k_cu_7982a8ac6thrust24THRUST_300001_SM_1000_NS12placeholders2_2E
	.align		8
        /*0110*/ 	.dword	_ZN34_INTERNAL_c72d3e63_4_k_cu_7982a8ac6thrust24THRUST_300001_SM_1000_NS12placeholders2_3E
	.align		8
        /*0118*/ 	.dword	_ZN34_INTERNAL_c72d3e63_4_k_cu_7982a8ac6thrust24THRUST_300001_SM_1000_NS12placeholders2_4E
	.align		8
        /*0120*/ 	.dword	_ZN34_INTERNAL_c72d3e63_4_k_cu_7982a8ac6thrust24THRUST_300001_SM_1000_NS12placeholders2_5E
	.align		8
        /*0128*/ 	.dword	_ZN34_INTERNAL_c72d3e63_4_k_cu_7982a8ac6thrust24THRUST_300001_SM_1000_NS12placeholders2_6E
	.align		8
        /*0130*/ 	.dword	_ZN34_INTERNAL_c72d3e63_4_k_cu_7982a8ac6thrust24THRUST_300001_SM_1000_NS12placeholders2_7E
	.align		8
        /*0138*/ 	.dword	_ZN34_INTERNAL_c72d3e63_4_k_cu_7982a8ac6thrust24THRUST_300001_SM_1000_NS12placeholders2_8E
	.align		8
        /*0140*/ 	.dword	_ZN34_INTERNAL_c72d3e63_4_k_cu_7982a8ac6thrust24THRUST_300001_SM_1000_NS12placeholders2_9E
	.align		8
        /*0148*/ 	.dword	_ZN34_INTERNAL_c72d3e63_4_k_cu_7982a8ac6thrust24THRUST_300001_SM_1000_NS12placeholders3_10E
	.align		8
        /*0150*/ 	.dword	_ZN34_INTERNAL_c72d3e63_4_k_cu_7982a8ac6thrust24THRUST_300001_SM_1000_NS3seqE


//--------------------- .text._ZN3cub18CUB_300001_SM_10006detail8for_each13static_kernelINS2_12policy_hub_t12policy_500_tElN6thrust24THRUST_300001_SM_1000_NS8cuda_cub6__fill7functorINS7_6detail15normal_iteratorINS7_10device_ptrIiEEEEiEEEEvT0_T1_ --------------------------
	.section	.text._ZN3cub18CUB_300001_SM_10006detail8for_each13static_kernelINS2_12policy_hub_t12policy_500_tElN6thrust24THRUST_300001_SM_1000_NS8cuda_cub6__fill7functorINS7_6detail15normal_iteratorINS7_10device_ptrIiEEEEiEEEEvT0_T1_,"ax",@progbits
	.align	128
        .global         _ZN3cub18CUB_300001_SM_10006detail8for_each13static_kernelINS2_12policy_hub_t12policy_500_tElN6thrust24THRUST_300001_SM_1000_NS8cuda_cub6__fill7functorINS7_6detail15normal_iteratorINS7_10device_ptrIiEEEEiEEEEvT0_T1_
        .type           _ZN3cub18CUB_300001_SM_10006detail8for_each13static_kernelINS2_12policy_hub_t12policy_500_tElN6thrust24THRUST_300001_SM_1000_NS8cuda_cub6__fill7functorINS7_6detail15normal_iteratorINS7_10device_ptrIiEEEEiEEEEvT0_T1_,@function
        .size           _ZN3cub18CUB_300001_SM_10006detail8for_each13static_kernelINS2_12policy_hub_t12policy_500_tElN6thrust24THRUST_300001_SM_1000_NS8cuda_cub6__fill7functorINS7_6detail15normal_iteratorINS7_10device_ptrIiEEEEiEEEEvT0_T1_,(.L_x_93 - _ZN3cub18CUB_300001_SM_10006detail8for_each13static_kernelINS2_12policy_hub_t12policy_500_tElN6thrust24THRUST_300001_SM_1000_NS8cuda_cub6__fill7functorINS7_6detail15normal_iteratorINS7_10device_ptrIiEEEEiEEEEvT0_T1_)
        .other          _ZN3cub18CUB_300001_SM_10006detail8for_each13static_kernelINS2_12policy_hub_t12policy_500_tElN6thrust24THRUST_300001_SM_1000_NS8cuda_cub6__fill7functorINS7_6detail15normal_iteratorINS7_10device_ptrIiEEEEiEEEEvT0_T1_,@"STO_CUDA_ENTRY STV_DEFAULT"
_ZN3cub18CUB_300001_SM_10006detail8for_each13static_kernelINS2_12policy_hub_t12policy_500_tElN6thrust24THRUST_300001_SM_1000_NS8cuda_cub6__fill7functorINS7_6detail15normal_iteratorINS7_10device_ptrIiEEEEiEEEEvT0_T1_:
.text._ZN3cub18CUB_300001_SM_10006detail8for_each13static_kernelINS2_12policy_hub_t12policy_500_tElN6thrust24THRUST_300001_SM_1000_NS8cuda_cub6__fill7functorINS7_6detail15normal_iteratorINS7_10device_ptrIiEEEEiEEEEvT0_T1_:
[----:B------:R-:W-:Y:S08]  /*0000*/  LDC R1, c[0x0][0x37c] ;  /* 0x0000df00ff017b82 */ /* 0x000ff00000000800 */
[----:B------:R-:W0:Y:S01]  /*0010*/  S2UR UR4, SR_CTAID.X ;  /* 0x00000000000479c3 */ /* 0x000e220000002500 */
[----:B------:R-:W1:Y:S01]  /*0020*/  LDCU.64 UR6, c[0x0][0x380] ;  /* 0x00007000ff0677ac */ /* 0x000e620008000a00 */
[----:B------:R-:W2:Y:S01]  /*0030*/  LDCU.64 UR8, c[0x0][0x358] ;  /* 0x00006b00ff0877ac */ /* 0x000ea20008000a00 */
[----:B0-----:R-:W-:-:S04]  /*0040*/  UIMAD.WIDE.U32 UR4, UR4, 0x200, URZ ;  /* 0x00000200040478a5 */ /* 0x001fc8000f8e00ff */
[----:B-1----:R-:W-:-:S04]  /*0050*/  UIADD3 UR6, UP0, UPT, -UR4, UR6, URZ ;  /* 0x0000000604067290 */ /* 0x002fc8000ff1e1ff */
[----:B------:R-:W-:Y:S02]  /*0060*/  UIADD3.X UR7, UPT, UPT, ~UR5, UR7, URZ, UP0, !UPT ;  /* 0x0000000705077290 */ /* 0x000fe400087fe5ff */
[----:B------:R-:W-:-:S04]  /*0070*/  UISETP.GE.U32.AND UP0, UPT, UR6, 0x200, UPT ;  /* 0x000002000600788c */ /* 0x000fc8000bf06070 */
[----:B------:R-:W-:-:S09]  /*0080*/  UISETP.GE.AND.EX UP0, UPT, UR7, URZ, UPT, UP0 ;  /* 0x000000ff0700728c */ /* 0x000fd2000bf06300 */
[----:B--2---:R-:W-:Y:S05]  /*0090*/  BRA.U !UP0, `(.L_x_0) ;  /* 0x0000000108287547 */ /* 0x004fea000b800000 */
[----:B------:R-:W0:Y:S01]  /*00a0*/  S2R R0, SR_TID.X ;  /* 0x0000000000007919 */ /* 0x000e220000002100 */
[----:B------:R-:W1:Y:S01]  /*00b0*/  LDCU.64 UR6, c[0x0][0x388] ;  /* 0x00007100ff0677ac */ /* 0x000e620008000a00 */
[----:B------:R-:W2:Y:S01]  /*00c0*/  LDC R5, c[0x0][0x390] ;  /* 0x0000e400ff057b82 */ /* 0x000ea20000000800 */
[----:B0-----:R-:W-:-:S05]  /*00d0*/  IADD3 R0, P0, PT, R0, UR4, RZ ;  /* 0x0000000400007c10 */ /* 0x001fca000ff1e0ff */
[----:B------:R-:W-:Y:S01]  /*00e0*/  IMAD.X R3, RZ, RZ, UR5, P0 ;  /* 0x00000005ff037e24 */ /* 0x000fe200080e06ff */
[----:B-1----:R-:W-:-:S04]  /*00f0*/  LEA R2, P0, R0, UR6, 0x2 ;  /* 0x0000000600027c11 */ /* 0x002fc8000f8010ff */
[----:B------:R-:W-:-:S05]  /*0100*/  LEA.HI.X R3, R0, UR7, R3, 0x2, P0 ;  /* 0x0000000700037c11 */ /* 0x000fca00080f1403 */
[----:B--2---:R-:W-:Y:S04]  /*0110*/  STG.E desc[UR8][R2.64], R5 ;  /* 0x0000000502007986 */ /* 0x004fe8000c101908 */
[----:B------:R-:W-:Y:S01]  /*0120*/  STG.E desc[UR8][R2.64+0x400], R5 ;  /* 0x0004000502007986 */ /* 0x000fe2000c101908 */
[----:B------:R-:W-:Y:S05]  /*0130*/  EXIT ;  /* 0x000000000000794d */ /* 0x000fea0003800000 */
.L_x_0:
[----:B------:R-:W0:Y:S01]  /*0140*/  S2R R0, SR_TID.X ;  /* 0x0000000000007919 */ /* 0x000e220000002100 */
[----:B------:R-:W-:Y:S01]  /*0150*/  USHF.R.S32.HI UR7, URZ, 0x1f, UR6 ;  /* 0x0000001fff077899 */ /* 0x000fe20008011406 */
[----:B------:R-:W1:Y:S05]  /*0160*/  LDCU.64 UR10, c[0x0][0x388] ;  /* 0x00007100ff0a77ac */ /* 0x000e6a0008000a00 */
[----:B------:R-:W-:Y:S02]  /*0170*/  IMAD.U32 R2, RZ, RZ, UR7 ;  /* 0x00000007ff027e24 */ /* 0x000fe4000f8e00ff */
[----:B------:R-:W-:Y:S01]  /*0180*/  IMAD.U32 R4, RZ, RZ, UR7 ;  /* 0x00000007ff047e24 */ /* 0x000fe2000f8e00ff */
[----:B0-----:R-:W-:-:S04]  /*0190*/  ISETP.LT.U32.AND P0, PT, R0, UR6, PT ;  /* 0x0000000600007c0c */ /* 0x001fc8000bf01070 */
[----:B------:R-:W-:Y:S01]  /*01a0*/  ISETP.GT.AND.EX P0, PT, R2, RZ, PT, P0 ;  /* 0x000000ff0200720c */ /* 0x000fe20003f04300 */
[C---:B------:R-:W-:Y:S01]  /*01b0*/  VIADD R2, R0.reuse, 0x100 ;  /* 0x0000010000027836 */ /* 0x040fe20000000000 */
[----:B------:R-:W-:-:S04]  /*01c0*/  IADD3 R0, P2, PT, R0, UR4, RZ ;  /* 0x0000000400007c10 */ /* 0x000fc8000ff5e0ff */
[----:B------:R-:W-:Y:S01]  /*01d0*/  ISETP.LT.U32.AND P1, PT, R2, UR6, PT ;  /* 0x0000000602007c0c */ /* 0x000fe2000bf21070 */
[----:B------:R-:W-:Y:S01]  /*01e0*/  IMAD.X R3, RZ, RZ, UR5, P2 ;  /* 0x00000005ff037e24 */ /* 0x000fe200090e06ff */
[----:B-1----:R-:W-:Y:S02]  /*01f0*/  LEA R2, P2, R0, UR10, 0x2 ;  /* 0x0000000a00027c11 */ /* 0x002fe4000f8410ff */
[----:B------:R-:W-:Y:S02]  /*0200*/  ISETP.GT.AND.EX P1, PT, R4, RZ, PT, P1 ;  /* 0x000000ff0400720c */ /* 0x000fe40003f24310 */
[----:B------:R-:W-:Y:S01]  /*0210*/  LEA.HI.X R3, R0, UR11, R3, 0x2, P2 ;  /* 0x0000000b00037c11 */ /* 0x000fe200090f1403 */
[----:B------:R-:W0:Y:S04]  /*0220*/  @P0 LDC R5, c[0x0][0x390] ;  /* 0x0000e400ff050b82 */ /* 0x000e280000000800 */
[----:B0-----:R0:W-:Y:S06]  /*0230*/  @P0 STG.E desc[UR8][R2.64], R5 ;  /* 0x0000000502000986 */ /* 0x0011ec000c101908 */
[----:B------:R-:W-:Y:S05]  /*0240*/  @!P1 EXIT ;  /* 0x000000000000994d */ /* 0x000fea0003800000 */
[----:B0-----:R-:W0:Y:S02]  /*0250*/  LDC R5, c[0x0][0x390] ;  /* 0x0000e400ff057b82 */ /* 0x001e240000000800 */
[----:B0-----:R-:W-:Y:S01]  /*0260*/  STG.E desc[UR8][R2.64+0x400], R5 ;  /* 0x0004000502007986 */ /* 0x001fe2000c101908 */
[----:B------:R-:W-:Y:S05]  /*0270*/  EXIT ;  /* 0x000000000000794d */ /* 0x000fea0003800000 */
.L_x_1:
[----:B------:R-:W-:-:S00]  /*0280*/  BRA `(.L_x_1) ;  /* 0xfffffffc00fc7947 */ /* 0x000fc0000383ffff */
[----:B------:R-:W-:-:S00]  /*0290*/  NOP ;  /* 0x0000000000007918 */ /* 0x000fc00000000000 */
        /* <DEDUP_REMOVED lines=14> */
.L_x_93:


//--------------------- .text._ZN3cub18CUB_300001_SM_10006detail8for_each13static_kernelINS2_12policy_hub_t12policy_500_tEmN6thrust24THRUST_300001_SM_1000_NS8cuda_cub20__uninitialized_fill7functorINS7_10device_ptrIiEEiEEEEvT0_T1_ --------------------------
	.section	.text._ZN3cub18CUB_300001_SM_10006detail8for_each13static_kernelINS2_12policy_hub_t12policy_500_tEmN6thrust24THRUST_300001_SM_1000_NS8cuda_cub20__uninitialized_fill7functorINS7_10device_ptrIiEEiEEEEvT0_T1_,"ax",@progbits
	.align	128
        .global         _ZN3cub18CUB_300001_SM_10006detail8for_each13static_kernelINS2_12policy_hub_t12policy_500_tEmN6thrust24THRUST_300001_SM_1000_NS8cuda_cub20__uninitialized_fill7functorINS7_10device_ptrIiEEiEEEEvT0_T1_
        .type           _ZN3cub18CUB_300001_SM_10006detail8for_each13static_kernelINS2_12policy_hub_t12policy_500_tEmN6thrust24THRUST_300001_SM_1000_NS8cuda_cub20__uninitialized_fill7functorINS7_10device_ptrIiEEiEEEEvT0_T1_,@function
        .size           _ZN3cub18CUB_300001_SM_10006detail8for_each13static_kernelINS2_12policy_hub_t12policy_500_tEmN6thrust24THRUST_300001_SM_1000_NS8cuda_cub20__uninitialized_fill7functorINS7_10device_ptrIiEEiEEEEvT0_T1_,(.L_x_94 - _ZN3cub18CUB_300001_SM_10006detail8for_each13static_kernelINS2_12policy_hub_t12policy_500_tEmN6thrust24THRUST_300001_SM_1000_NS8cuda_cub20__uninitialized_fill7functorINS7_10device_ptrIiEEiEEEEvT0_T1_)
        .other          _ZN3cub18CUB_300001_SM_10006detail8for_each13static_kernelINS2_12policy_hub_t12policy_500_tEmN6thrust24THRUST_300001_SM_1000_NS8cuda_cub20__uninitialized_fill7functorINS7_10device_ptrIiEEiEEEEvT0_T1_,@"STO_CUDA_ENTRY STV_DEFAULT"
_ZN3cub18CUB_300001_SM_10006detail8for_each13static_kernelINS2_12policy_hub_t12policy_500_tEmN6thrust24THRUST_300001_SM_1000_NS8cuda_cub20__uninitialized_fill7functorINS7_10device_ptrIiEEiEEEEvT0_T1_:
.text._ZN3cub18CUB_300001_SM_10006detail8for_each13static_kernelINS2_12policy_hub_t12policy_500_tEmN6thrust24THRUST_300001_SM_1000_NS8cuda_cub20__uninitialized_fill7functorINS7_10device_ptrIiEEiEEEEvT0_T1_:
        /* <DEDUP_REMOVED lines=8> */
[----:B------:R-:W-:-:S09]  /*0080*/  UISETP.GE.U32.AND.EX UP0, UPT, UR7, URZ, UPT, UP0 ;  /* 0x000000ff0700728c */ /* 0x000fd2000bf06100 */
        /* <DEDUP_REMOVED lines=11> */
.L_x_2:
[----:B------:R-:W0:Y:S01]  /*0140*/  S2R R0, SR_TID.X ;  /* 0x0000000000007919 */ /* 0x000e220000002100 */
[----:B------:R-:W-:Y:S01]  /*0150*/  IMAD.U32 R2, RZ, RZ, UR7 ;  /* 0x00000007ff027e24 */ /* 0x000fe2000f8e00ff */
[----:B------:R-:W1:Y:S01]  /*0160*/  LDCU.64 UR10, c[0x0][0x388] ;  /* 0x00007100ff0a77ac */ /* 0x000e620008000a00 */
[----:B------:R-:W-:Y:S01]  /*0170*/  IMAD.U32 R4, RZ, RZ, UR7 ;  /* 0x00000007ff047e24 */ /* 0x000fe2000f8e00ff */
[----:B0-----:R-:W-:-:S04]  /*0180*/  ISETP.LT.U32.AND P0, PT, R0, UR6, PT ;  /* 0x0000000600007c0c */ /* 0x001fc8000bf01070 */
[----:B------:R-:W-:Y:S01]  /*0190*/  ISETP.GT.U32.AND.EX P0, PT, R2, RZ, PT, P0 ;  /* 0x000000ff0200720c */ /* 0x000fe20003f04100 */
[C---:B------:R-:W-:Y:S01]  /*01a0*/  VIADD R2, R0.reuse, 0x100 ;  /* 0x0000010000027836 */ /* 0x040fe20000000000 */
[----:B------:R-:W-:-:S04]  /*01b0*/  IADD3 R0, P2, PT, R0, UR4, RZ ;  /* 0x0000000400007c10 */ /* 0x000fc8000ff5e0ff */
[----:B------:R-:W-:Y:S01]  /*01c0*/  ISETP.LT.U32.AND P1, PT, R2, UR6, PT ;  /* 0x0000000602007c0c */ /* 0x000fe2000bf21070 */
[----:B------:R-:W-:Y:S01]  /*01d0*/  IMAD.X R3, RZ, RZ, UR5, P2 ;  /* 0x00000005ff037e24 */ /* 0x000fe200090e06ff */
[----:B-1----:R-:W-:Y:S02]  /*01e0*/  LEA R2, P2, R0, UR10, 0x2 ;  /* 0x0000000a00027c11 */ /* 0x002fe4000f8410ff */
[----:B------:R-:W-:Y:S02]  /*01f0*/  ISETP.GT.U32.AND.EX P1, PT, R4, RZ, PT, P1 ;  /* 0x000000ff0400720c */ /* 0x000fe40003f24110 */
[----:B------:R-:W-:Y:S01]  /*0200*/  LEA.HI.X R3, R0, UR11, R3, 0x2, P2 ;  /* 0x0000000b00037c11 */ /* 0x000fe200090f1403 */
[----:B------:R-:W0:Y:S04]  /*0210*/  @P0 LDC R5, c[0x0][0x390] ;  /* 0x0000e400ff050b82 */ /* 0x000e280000000800 */
[----:B0-----:R0:W-:Y:S06]  /*0220*/  @P0 STG.E desc[UR8][R2.64], R5 ;  /* 0x0000000502000986 */ /* 0x0011ec000c101908 */
[----:B------:R-:W-:Y:S05]  /*0230*/  @!P1 EXIT ;  /* 0x000000000000994d */ /* 0x000fea0003800000 */
[----:B0-----:R-:W0:Y:S02]  /*0240*/  LDC R5, c[0x0][0x390] ;  /* 0x0000e400ff057b82 */ /* 0x001e240000000800 */
[----:B0-----:R-:W-:Y:S01]  /*0250*/  STG.E desc[UR8][R2.64+0x400], R5 ;  /* 0x0004000502007986 */ /* 0x001fe2000c101908 */
[----:B------:R-:W-:Y:S05]  /*0260*/  EXIT ;  /* 0x000000000000794d */ /* 0x000fea0003800000 */
.L_x_3:
        /* <DEDUP_REMOVED lines=9> */
.L_x_94:


//--------------------- .text._ZN3cub18CUB_300001_SM_10006detail8for_each13static_kernelINS2_12policy_hub_t12policy_500_tEmN6thrust24THRUST_300001_SM_1000_NS8cuda_cub20__uninitialized_fill7functorINS7_10device_ptrIfEEfEEEEvT0_T1_ --------------------------
	.section	.text._ZN3cub18CUB_300001_SM_10006detail8for_each13static_kernelINS2_12policy_hub_t12policy_500_tEmN6thrust24THRUST_300001_SM_1000_NS8cuda_cub20__uninitialized_fill7functorINS7_10device_ptrIfEEfEEEEvT0_T1_,"ax",@progbits
	.align	128
        .global         _ZN3cub18CUB_300001_SM_10006detail8for_each13static_kernelINS2_12policy_hub_t12policy_500_tEmN6thrust24THRUST_300001_SM_1000_NS8cuda_cub20__uninitialized_fill7functorINS7_10device_ptrIfEEfEEEEvT0_T1_
        .type           _ZN3cub18CUB_300001_SM_10006detail8for_each13static_kernelINS2_12policy_hub_t12policy_500_tEmN6thrust24THRUST_300001_SM_1000_NS8cuda_cub20__uninitialized_fill7functorINS7_10device_ptrIfEEfEEEEvT0_T1_,@function
        .size           _ZN3cub18CUB_300001_SM_10006detail8for_each13static_kernelINS2_12policy_hub_t12policy_500_tEmN6thrust24THRUST_300001_SM_1000_NS8cuda_cub20__uninitialized_fill7functorINS7_10device_ptrIfEEfEEEEvT0_T1_,(.L_x_95 - _ZN3cub18CUB_300001_SM_10006detail8for_each13static_kernelINS2_12policy_hub_t12policy_500_tEmN6thrust24THRUST_300001_SM_1000_NS8cuda_cub20__uninitialized_fill7functorINS7_10device_ptrIfEEfEEEEvT0_T1_)
        .other          _ZN3cub18CUB_300001_SM_10006detail8for_each13static_kernelINS2_12policy_hub_t12policy_500_tEmN6thrust24THRUST_300001_SM_1000_NS8cuda_cub20__uninitialized_fill7functorINS7_10device_ptrIfEEfEEEEvT0_T1_,@"STO_CUDA_ENTRY STV_DEFAULT"
_ZN3cub18CUB_300001_SM_10006detail8for_each13static_kernelINS2_12policy_hub_t12policy_500_tEmN6thrust24THRUST_300001_SM_1000_NS8cuda_cub20__uninitialized_fill7functorINS7_10device_ptrIfEEfEEEEvT0_T1_:
.text._ZN3cub18CUB_300001_SM_10006detail8for_each13static_kernelINS2_12policy_hub_t12policy_500_tEmN6thrust24THRUST_300001_SM_1000_NS8cuda_cub20__uninitialized_fill7functorINS7_10device_ptrIfEEfEEEEvT0_T1_:
        /* <DEDUP_REMOVED lines=20> */
.L_x_4:
        /* <DEDUP_REMOVED lines=19> */
.L_x_5:
        /* <DEDUP_REMOVED lines=9> */
.L_x_95:


//--------------------- .text._ZN3cub18CUB_300001_SM_10006detail11EmptyKernelIvEEvv --------------------------
	.section	.text._ZN3cub18CUB_300001_SM_10006detail11EmptyKernelIvEEvv,"ax",@progbits
	.align	128
        .global         _ZN3cub18CUB_300001_SM_10006detail11EmptyKernelIvEEvv
        .type           _ZN3cub18CUB_300001_SM_10006detail11EmptyKernelIvEEvv,@function
        .size           _ZN3cub18CUB_300001_SM_10006detail11EmptyKernelIvEEvv,(.L_x_96 - _ZN3cub18CUB_300001_SM_10006detail11EmptyKernelIvEEvv)
        .other          _ZN3cub18CUB_300001_SM_10006detail11EmptyKernelIvEEvv,@"STO_CUDA_ENTRY STV_DEFAULT"
_ZN3cub18CUB_300001_SM_10006detail11EmptyKernelIvEEvv:
.text._ZN3cub18CUB_300001_SM_10006detail11EmptyKernelIvEEvv:
[----:B------:R-:W-:Y:S01]  /*0000*/  LDC R1, c[0x0][0x37c] ;  /* 0x0000df00ff017b82 */ /* 0x000fe20000000800 */
[----:B------:R-:W-:Y:S05]  /*0010*/  EXIT ;  /* 0x000000000000794d */ /* 0x000fea0003800000 */
.L_x_6:
        /* <DEDUP_REMOVED lines=14> */
.L_x_96:


//--------------------- .text._Z11getNewMeansN6thrust24THRUST_300001_SM_1000_NS10device_ptrIfEES2_NS1_IiEEii --------------------------
	.section	.text._Z11getNewMeansN6thrust24THRUST_300001_SM_1000_NS10device_ptrIfEES2_NS1_IiEEii,"ax",@progbits
	.align	128
        .global         _Z11getNewMeansN6thrust24THRUST_300001_SM_1000_NS10device_ptrIfEES2_NS1_IiEEii
        .type           _Z11getNewMeansN6thrust24THRUST_300001_SM_1000_NS10device_ptrIfEES2_NS1_IiEEii,@function
        .size           _Z11getNewMeansN6thrust24THRUST_300001_SM_1000_NS10device_ptrIfEES2_NS1_IiEEii,(.L_x_92 - _Z11getNewMeansN6thrust24THRUST_300001_SM_1000_NS10device_ptrIfEES2_NS1_IiEEii)
        .other          _Z11getNewMeansN6thrust24THRUST_300001_SM_1000_NS10device_ptrIfEES2_NS1_IiEEii,@"STO_CUDA_ENTRY STV_DEFAULT"
_Z11getNewMeansN6thrust24THRUST_300001_SM_1000_NS10device_ptrIfEES2_NS1_IiEEii:
.text._Z11getNewMeansN6thrust24THRUST_300001_SM_1000_NS10device_ptrIfEES2_NS1_IiEEii:
[----:B------:R-:W-:Y:S01]  /*0000*/  LDC R1, c[0x0][0x37c] ;  /* 0x0000df00ff017b82 */ /* 0x000fe20000000800 */
[----:B------:R-:W0:Y:S07]  /*0010*/  LDCU.64 UR6, c[0x0][0x398] ;  /* 0x00007300ff0677ac */ /* 0x000e2e0008000a00 */
[----:B------:R-:W1:Y:S01]  /*0020*/  LDC R22, c[0x0][0x360] ;  /* 0x0000d800ff167b82 */ /* 0x000e620000000800 */
[----:B------:R-:W2:Y:S01]  /*0030*/  S2R R25, SR_TID.X ;  /* 0x0000000000197919 */ /* 0x000ea20000002100 */
[----:B------:R-:W3:Y:S01]  /*0040*/  LDCU.64 UR8, c[0x0][0x358] ;  /* 0x00006b00ff0877ac */ /* 0x000ee20008000a00 */
[----:B0-----:R-:W0:Y:S01]  /*0050*/  I2F.U32.RP R4, UR6 ;  /* 0x0000000600047d06 */ /* 0x001e220008209000 */
[----:B------:R-:W-:Y:S01]  /*0060*/  IMAD.U32 R7, RZ, RZ, UR7 ;  /* 0x00000007ff077e24 */ /* 0x000fe2000f8e00ff */
[----:B------:R-:W-:-:S06]  /*0070*/  ISETP.NE.U32.AND P2, PT, RZ, UR6, PT ;  /* 0x00000006ff007c0c */ /* 0x000fcc000bf45070 */
[----:B0-----:R-:W0:Y:S02]  /*0080*/  MUFU.RCP R4, R4 ;  /* 0x0000000400047308 */ /* 0x001e240000001000 */
[----:B0-----:R-:W-:-:S06]  /*0090*/  IADD3 R2, PT, PT, R4, 0xffffffe, RZ ;  /* 0x0ffffffe04027810 */ /* 0x001fcc0007ffe0ff */
[----:B------:R0:W4:Y:S02]  /*00a0*/  F2I.FTZ.U32.TRUNC.NTZ R3, R2 ;  /* 0x0000000200037305 */ /* 0x000124000021f000 */
[----:B0-----:R-:W-:Y:S02]  /*00b0*/  HFMA2 R2, -RZ, RZ, 0, 0 ;  /* 0x00000000ff027431 */ /* 0x001fe400000001ff */
[----:B----4-:R-:W-:-:S04]  /*00c0*/  IMAD.MOV R5, RZ, RZ, -R3 ;  /* 0x000000ffff057224 */ /* 0x010fc800078e0a03 */
[----:B------:R-:W-:-:S04]  /*00d0*/  IMAD R5, R5, UR6, RZ ;  /* 0x0000000605057c24 */ /* 0x000fc8000f8e02ff */
[----:B------:R-:W-:-:S06]  /*00e0*/  IMAD.HI.U32 R3, R3, R5, R2 ;  /* 0x0000000503037227 */ /* 0x000fcc00078e0002 */
[----:B-1----:R-:W-:-:S04]  /*00f0*/  IMAD.HI.U32 R0, R3, R22, RZ ;  /* 0x0000001603007227 */ /* 0x002fc800078e00ff */
[----:B------:R-:W-:-:S04]  /*0100*/  IMAD.MOV R3, RZ, RZ, -R0 ;  /* 0x000000ffff037224 */ /* 0x000fc800078e0a00 */
[----:B------:R-:W-:-:S05]  /*0110*/  IMAD R3, R3, UR6, R22 ;  /* 0x0000000603037c24 */ /* 0x000fca000f8e0216 */
[----:B------:R-:W-:-:S13]  /*0120*/  ISETP.GE.U32.AND P0, PT, R3, UR6, PT ;  /* 0x0000000603007c0c */ /* 0x000fda000bf06070 */
[----:B------:R-:W-:Y:S02]  /*0130*/  @P0 IADD3 R3, PT, PT, R3, -UR6, RZ ;  /* 0x8000000603030c10 */ /* 0x000fe4000fffe0ff */
[----:B------:R-:W-:Y:S02]  /*0140*/  @P0 IADD3 R0, PT, PT, R0, 0x1, RZ ;  /* 0x0000000100000810 */ /* 0x000fe40007ffe0ff */
[----:B------:R-:W-:Y:S02]  /*0150*/  ISETP.GE.AND P0, PT, R7, 0x1, PT ;  /* 0x000000010700780c */ /* 0x000fe40003f06270 */
[----:B------:R-:W-:-:S13]  /*0160*/  ISETP.GE.U32.AND P1, PT, R3, UR6, PT ;  /* 0x0000000603007c0c */ /* 0x000fda000bf26070 */
[----:B------:R-:W-:Y:S01]  /*0170*/  @P1 VIADD R0, R0, 0x1 ;  /* 0x0000000100001836 */ /* 0x000fe20000000000 */
[----:B------:R-:W-:Y:S01]  /*0180*/  @!P2 LOP3.LUT R0, RZ, UR6, RZ, 0x33, !PT ;  /* 0x00000006ff00ac12 */ /* 0x000fe2000f8e33ff */
[----:B--23--:R-:W-:Y:S06]  /*0190*/  @!P0 BRA `(.L_x_7) ;  /* 0x0000000800f48947 */ /* 0x00cfec0003800000 */
[C---:B------:R-:W-:Y:S02]  /*01a0*/  ISETP.GE.U32.AND P2, PT, R7.reuse, 0x10, PT ;  /* 0x000000100700780c */ /* 0x040fe40003f46070 */
[----:B------:R-:W-:Y:S02]  /*01b0*/  LOP3.LUT R2, R7, 0xf, RZ, 0xc0, !PT ;  /* 0x0000000f07027812 */ /* 0x000fe400078ec0ff */
[----:B------:R-:W-:Y:S02]  /*01c0*/  MOV R3, RZ ;  /* 0x000000ff00037202 */ /* 0x000fe40000000f00 */
[----:B------:R-:W-:-:S07]  /*01d0*/  ISETP.NE.AND P1, PT, R2, RZ, PT ;  /* 0x000000ff0200720c */ /* 0x000fce0003f25270 */
[----:B------:R-:W-:Y:S06]  /*01e0*/  @!P2 BRA `(.L_x_8) ;  /* 0x000000040064a947 */ /* 0x000fec0003800000 */
[----:B------:R-:W0:Y:S01]  /*01f0*/  S2UR UR5, SR_CgaCtaId ;  /* 0x00000000000579c3 */ /* 0x000e220000008800 */
[----:B------:R-:W-:Y:S01]  /*0200*/  UMOV UR4, 0x400 ;  /* 0x0000040000047882 */ /* 0x000fe20000000000 */
[----:B------:R-:W-:-:S06]  /*0210*/  LOP3.LUT R3, R7, 0x7ffffff0, RZ, 0xc0, !PT ;  /* 0x7ffffff007037812 */ /* 0x000fcc00078ec0ff */
[----:B------:R-:W1:Y:S01]  /*0220*/  LDC.64 R10, c[0x0][0x388] ;  /* 0x0000e200ff0a7b82 */ /* 0x000e620000000a00 */
[----:B0-----:R-:W-:-:S03]  /*0230*/  ULEA UR5, UR5, UR4, 0x18 ;  /* 0x0000000405057291 */ /* 0x001fc6000f8ec0ff */
[----:B------:R-:W-:-:S09]  /*0240*/  UMOV UR4, URZ ;  /* 0x000000ff00047c82 */ /* 0x000fd20008000000 */
.L_x_9:
[----:B0-----:R-:W-:-:S04]  /*0250*/  IMAD R5, R22, UR4, R25 ;  /* 0x0000000416057c24 */ /* 0x001fc8000f8e0219 */
[C---:B------:R-:W-:Y:S02]  /*0260*/  IMAD.IADD R15, R5.reuse, 0x1, R22 ;  /* 0x00000001050f7824 */ /* 0x040fe400078e0216 */
[----:B-1----:R-:W-:-:S03]  /*0270*/  IMAD.WIDE.U32 R12, R5, 0x4, R10 ;  /* 0x00000004050c7825 */ /* 0x002fc600078e000a */
[----:B------:R-:W-:Y:S02]  /*0280*/  IADD3 R29, PT, PT, R15, R22, RZ ;  /* 0x000000160f1d7210 */ /* 0x000fe40007ffe0ff */
[----:B------:R0:W2:Y:S03]  /*0290*/  LDG.E R9, desc[UR8][R12.64] ;  /* 0x000000080c097981 */ /* 0x0000a6000c1e1900 */
[----:B------:R-:W-:Y:S02]  /*02a0*/  IMAD.IADD R19, R29, 0x1, R22 ;  /* 0x000000011d137824 */ /* 0x000fe400078e0216 */
[----:B0-----:R-:W-:-:S03]  /*02b0*/  IMAD.WIDE.U32 R12, R15, 0x4, R10 ;  /* 0x000000040f0c7825 */ /* 0x001fc600078e000a */
[----:B------:R-:W-:Y:S02]  /*02c0*/  IADD3 R15, PT, PT, R19, R22, RZ ;  /* 0x00000016130f7210 */ /* 0x000fe40007ffe0ff */
[----:B------:R0:W3:Y:S01]  /*02d0*/  LDG.E R8, desc[UR8][R12.64] ;  /* 0x000000080c087981 */ /* 0x0000e2000c1e1900 */
[----:B------:R-:W-:-:S04]  /*02e0*/  IMAD.WIDE.U32 R28, R29, 0x4, R10 ;  /* 0x000000041d1c7825 */ /* 0x000fc800078e000a */
[----:B------:R-:W-:Y:S01]  /*02f0*/  IMAD.IADD R27, R15, 0x1, R22 ;  /* 0x000000010f1b7824 */ /* 0x000fe200078e0216 */
[----:B------:R1:W4:Y:S04]  /*0300*/  LDG.E R17, desc[UR8][R28.64] ;  /* 0x000000081c117981 */ /* 0x000328000c1e1900 */
[----:B------:R-:W-:-:S05]  /*0310*/  IADD3 R6, PT, PT, R27, R22, RZ ;  /* 0x000000161b067210 */ /* 0x000fca0007ffe0ff */
[----:B------:R-:W-:Y:S02]  /*0320*/  IMAD.IADD R20, R6, 0x1, R22 ;  /* 0x0000000106147824 */ /* 0x000fe400078e0216 */
[----:B------:R-:W-:-:S03]  /*0330*/  IMAD.WIDE.U32 R18, R19, 0x4, R10 ;  /* 0x0000000413127825 */ /* 0x000fc600078e000a */
[----:B------:R-:W-:Y:S01]  /*0340*/  IADD3 R4, PT, PT, R20, R22, RZ ;  /* 0x0000001614047210 */ /* 0x000fe20007ffe0ff */
[----:B------:R-:W-:Y:S01]  /*0350*/  IMAD.WIDE.U32 R14, R15, 0x4, R10 ;  /* 0x000000040f0e7825 */ /* 0x000fe200078e000a */
[----:B------:R-:W5:Y:S03]  /*0360*/  LDG.E R23, desc[UR8][R18.64] ;  /* 0x0000000812177981 */ /* 0x000f66000c1e1900 */
[----:B------:R-:W-:Y:S01]  /*0370*/  IMAD.IADD R21, R4, 0x1, R22 ;  /* 0x0000000104157824 */ /* 0x000fe200078e0216 */
[----:B------:R1:W5:Y:S01]  /*0380*/  LDG.E R16, desc[UR8][R14.64] ;  /* 0x000000080e107981 */ /* 0x000362000c1e1900 */
[----:B0-----:R-:W-:-:S03]  /*0390*/  IMAD.WIDE.U32 R12, R6, 0x4, R10 ;  /* 0x00000004060c7825 */ /* 0x001fc600078e000a */
[----:B-1----:R-:W-:Y:S01]  /*03a0*/  IADD3 R29, PT, PT, R21, R22, RZ ;  /* 0x00000016151d7210 */ /* 0x002fe20007ffe0ff */
[--C-:B------:R-:W-:Y:S02]  /*03b0*/  IMAD.WIDE.U32 R14, R4, 0x4, R10.reuse ;  /* 0x00000004040e7825 */ /* 0x100fe400078e000a */
[----:B------:R0:W5:Y:S02]  /*03c0*/  LDG.E R4, desc[UR8][R12.64] ;  /* 0x000000080c047981 */ /* 0x000164000c1e1900 */
[--C-:B------:R-:W-:Y:S02]  /*03d0*/  IMAD.WIDE.U32 R18, R20, 0x4, R10.reuse ;  /* 0x0000000414127825 */ /* 0x100fe400078e000a */
[----:B------:R1:W5:Y:S02]  /*03e0*/  LDG.E R24, desc[UR8][R14.64] ;  /* 0x000000080e187981 */ /* 0x000364000c1e1900 */
[----:B------:R-:W-:Y:S02]  /*03f0*/  IMAD.WIDE.U32 R26, R27, 0x4, R10 ;  /* 0x000000041b1a7825 */ /* 0x000fe400078e000a */
[----:B------:R1:W5:Y:S02]  /*0400*/  LDG.E R6, desc[UR8][R18.64] ;  /* 0x0000000812067981 */ /* 0x000364000c1e1900 */
[----:B0-----:R-:W-:-:S02]  /*0410*/  IMAD.IADD R13, R29, 0x1, R22 ;  /* 0x000000011d0d7824 */ /* 0x001fc400078e0216 */
[--C-:B------:R-:W-:Y:S01]  /*0420*/  IMAD.WIDE.U32 R28, R29, 0x4, R10.reuse ;  /* 0x000000041d1c7825 */ /* 0x100fe200078e000a */
[----:B------:R-:W5:Y:S02]  /*0430*/  LDG.E R26, desc[UR8][R26.64] ;  /* 0x000000081a1a7981 */ /* 0x000f64000c1e1900 */
[C---:B-1----:R-:W-:Y:S01]  /*0440*/  IADD3 R15, PT, PT, R13.reuse, R22, RZ ;  /* 0x000000160d0f7210 */ /* 0x042fe20007ffe0ff */
[----:B------:R-:W-:Y:S02]  /*0450*/  IMAD.WIDE.U32 R12, R13, 0x4, R10 ;  /* 0x000000040d0c7825 */ /* 0x000fe400078e000a */
[----:B------:R-:W5:Y:S02]  /*0460*/  LDG.E R28, desc[UR8][R28.64] ;  /* 0x000000081c1c7981 */ /* 0x000f64000c1e1900 */
[----:B------:R-:W-:Y:S02]  /*0470*/  IMAD.IADD R19, R15, 0x1, R22 ;  /* 0x000000010f137824 */ /* 0x000fe400078e0216 */
[----:B------:R-:W-:-:S05]  /*0480*/  IMAD.WIDE.U32 R20, R21, 0x4, R10 ;  /* 0x0000000415147825 */ /* 0x000fca00078e000a */
[----:B------:R-:W5:Y:S04]  /*0490*/  LDG.E R27, desc[UR8][R20.64] ;  /* 0x00000008141b7981 */ /* 0x000f68000c1e1900 */
[----:B------:R0:W5:Y:S02]  /*04a0*/  LDG.E R29, desc[UR8][R12.64] ;  /* 0x000000080c1d7981 */ /* 0x000164000c1e1900 */
[----:B0-----:R-:W-:-:S04]  /*04b0*/  IMAD.WIDE.U32 R12, R15, 0x4, R10 ;  /* 0x000000040f0c7825 */ /* 0x001fc800078e000a */
[C---:B------:R-:W-:Y:S01]  /*04c0*/  IMAD.WIDE.U32 R14, R19.reuse, 0x4, R10 ;  /* 0x00000004130e7825 */ /* 0x040fe200078e000a */
[----:B------:R-:W-:Y:S01]  /*04d0*/  IADD3 R19, PT, PT, R19, R22, RZ ;  /* 0x0000001613137210 */ /* 0x000fe20007ffe0ff */
[----:B------:R-:W5:Y:S04]  /*04e0*/  LDG.E R12, desc[UR8][R12.64] ;  /* 0x000000080c0c7981 */ /* 0x000f68000c1e1900 */
[C---:B------:R-:W-:Y:S01]  /*04f0*/  IMAD.IADD R21, R19.reuse, 0x1, R22 ;  /* 0x0000000113157824 */ /* 0x040fe200078e0216 */
[----:B------:R0:W5:Y:S01]  /*0500*/  LDG.E R14, desc[UR8][R14.64] ;  /* 0x000000080e0e7981 */ /* 0x000162000c1e1900 */
[----:B------:R-:W-:-:S04]  /*0510*/  IMAD.WIDE.U32 R18, R19, 0x4, R10 ;  /* 0x0000000413127825 */ /* 0x000fc800078e000a */
[----:B------:R-:W-:Y:S02]  /*0520*/  IMAD.WIDE.U32 R20, R21, 0x4, R10 ;  /* 0x0000000415147825 */ /* 0x000fe400078e000a */
[----:B------:R1:W5:Y:S04]  /*0530*/  LDG.E R18, desc[UR8][R18.64] ;  /* 0x0000000812127981 */ /* 0x000368000c1e1900 */
[----:B------:R1:W5:Y:S01]  /*0540*/  LDG.E R20, desc[UR8][R20.64] ;  /* 0x0000000814147981 */ /* 0x000362000c1e1900 */
[----:B0-----:R-:W-:-:S04]  /*0550*/  LEA R15, R5, UR5, 0x2 ;  /* 0x00000005050f7c11 */ /* 0x001fc8000f8e10ff */
[----:B-1----:R-:W-:-:S05]  /*0560*/  LEA R19, R22, R15, 0x2 ;  /* 0x0000000f16137211 */ /* 0x002fca00078e10ff */
[----:B------:R-:W-:Y:S01]  /*0570*/  IMAD R21, R22, 0x4, R19 ;  /* 0x0000000416157824 */ /* 0x000fe200078e0213 */
[----:B------:R-:W-:-:S06]  /*0580*/  UIADD3 UR4, UPT, UPT, UR4, 0x10, URZ ;  /* 0x0000001004047890 */ /* 0x000fcc000fffe0ff */
[----:B------:R-:W-:Y:S01]  /*0590*/  ISETP.NE.AND P2, PT, R3, UR4, PT ;  /* 0x0000000403007c0c */ /* 0x000fe2000bf45270 */
[----:B--2---:R-:W-:Y:S04]  /*05a0*/  STS [R15], R9 ;  /* 0x000000090f007388 */ /* 0x004fe80000000800 */
[----:B---3--:R0:W-:Y:S02]  /*05b0*/  STS [R19], R8 ;  /* 0x0000000813007388 */ /* 0x0081e40000000800 */
[C---:B0-----:R-:W-:Y:S02]  /*05c0*/  LEA R8, R22.reuse, R21, 0x2 ;  /* 0x0000001516087211 */ /* 0x041fe400078e10ff */
[----:B----4-:R0:W-:Y:S03]  /*05d0*/  STS [R21], R17 ;  /* 0x0000001115007388 */ /* 0x0101e60000000800 */
[----:B------:R-:W-:-:S05]  /*05e0*/  IMAD R15, R22, 0x4, R8 ;  /* 0x00000004160f7824 */ /* 0x000fca00078e0208 */
[----:B0-----:R-:W-:-:S05]  /*05f0*/  LEA R17, R22, R15, 0x2 ;  /* 0x0000000f16117211 */ /* 0x001fca00078e10ff */
[----:B------:R-:W-:-:S05]  /*0600*/  IMAD R5, R22, 0x4, R17 ;  /* 0x0000000416057824 */ /* 0x000fca00078e0211 */
[C---:B------:R-:W-:Y:S01]  /*0610*/  LEA R13, R22.reuse, R5, 0x2 ;  /* 0x00000005160d7211 */ /* 0x040fe200078e10ff */
[----:B-----5:R-:W-:Y:S04]  /*0620*/  STS [R8], R23 ;  /* 0x0000001708007388 */ /* 0x020fe80000000800 */
[C---:B------:R-:W-:Y:S01]  /*0630*/  IMAD R9, R22.reuse, 0x4, R13 ;  /* 0x0000000416097824 */ /* 0x040fe200078e020d */
[----:B------:R0:W-:Y:S04]  /*0640*/  STS [R15], R16 ;  /* 0x000000100f007388 */ /* 0x0001e80000000800 */
[----:B0-----:R-:W-:-:S05]  /*0650*/  LEA R15, R22, R9, 0x2 ;  /* 0x00000009160f7211 */ /* 0x001fca00078e10ff */
[----:B------:R-:W-:-:S05]  /*0660*/  IMAD R19, R22, 0x4, R15 ;  /* 0x0000000416137824 */ /* 0x000fca00078e020f */
[C---:B------:R-:W-:Y:S01]  /*0670*/  LEA R8, R22.reuse, R19, 0x2 ;  /* 0x0000001316087211 */ /* 0x040fe200078e10ff */
[----:B------:R-:W-:Y:S04]  /*0680*/  STS [R17], R26 ;  /* 0x0000001a11007388 */ /* 0x000fe80000000800 */
[C---:B------:R-:W-:Y:S01]  /*0690*/  IMAD R21, R22.reuse, 0x4, R8 ;  /* 0x0000000416157824 */ /* 0x040fe200078e0208 */
[----:B------:R0:W-:Y:S04]  /*06a0*/  STS [R5], R4 ;  /* 0x0000000405007388 */ /* 0x0001e80000000800 */
[C---:B0-----:R-:W-:Y:S01]  /*06b0*/  LEA R5, R22.reuse, R21, 0x2 ;  /* 0x0000001516057211 */ /* 0x041fe200078e10ff */
[----:B------:R0:W-:Y:S04]  /*06c0*/  STS [R13], R6 ;  /* 0x000000060d007388 */ /* 0x0001e80000000800 */
[C---:B------:R-:W-:Y:S01]  /*06d0*/  IMAD R23, R22.reuse, 0x4, R5 ;  /* 0x0000000416177824 */ /* 0x040fe200078e0205 */
[----:B------:R0:W-:Y:S04]  /*06e0*/  STS [R9], R24 ;  /* 0x0000001809007388 */ /* 0x0001e80000000800 */
[----:B------:R0:W-:Y:S01]  /*06f0*/  STS [R15], R27 ;  /* 0x0000001b0f007388 */ /* 0x0001e20000000800 */
[----:B------:R-:W-:-:S03]  /*0700*/  LEA R16, R22, R23, 0x2 ;  /* 0x0000001716107211 */ /* 0x000fc600078e10ff */
[----:B------:R0:W-:Y:S04]  /*0710*/  STS [R19], R28 ;  /* 0x0000001c13007388 */ /* 0x0001e80000000800 */
[----:B------:R0:W-:Y:S04]  /*0720*/  STS [R8], R29 ;  /* 0x0000001d08007388 */ /* 0x0001e80000000800 */
[----:B------:R0:W-:Y:S04]  /*0730*/  STS [R21], R12 ;  /* 0x0000000c15007388 */ /* 0x0001e80000000800 */
[----:B------:R0:W-:Y:S04]  /*0740*/  STS [R5], R14 ;  /* 0x0000000e05007388 */ /* 0x0001e80000000800 */
[----:B------:R0:W-:Y:S04]  /*0750*/  STS [R23], R18 ;  /* 0x0000001217007388 */ /* 0x0001e80000000800 */
[----:B------:R0:W-:Y:S01]  /*0760*/  STS [R16], R20 ;  /* 0x0000001410007388 */ /* 0x0001e20000000800 */
[----:B------:R-:W-:Y:S05]  /*0770*/  @P2 BRA `(.L_x_9) ;  /* 0xfffffff800b42947 */ /* 0x000fea000383ffff */
.L_x_8:
[----:B------:R-:W-:Y:S05]  /*0780*/  @!P1 BRA `(.L_x_7) ;  /* 0x0000000400789947 */ /* 0x000fea0003800000 */
[----:B------:R-:W-:Y:S02]  /*0790*/  ISETP.GE.U32.AND P1, PT, R2, 0x8, PT ;  /* 0x000000080200780c */ /* 0x000fe40003f26070 */
[----:B0-----:R-:W-:-:S04]  /*07a0*/  LOP3.LUT R16, R7, 0x7, RZ, 0xc0, !PT ;  /* 0x0000000707107812 */ /* 0x001fc800078ec0ff */
[----:B------:R-:W-:-:S07]  /*07b0*/  ISETP.NE.AND P2, PT, R16, RZ, PT ;  /* 0x000000ff1000720c */ /* 0x000fce0003f45270 */
[----:B------:R-:W-:Y:S06]  /*07c0*/  @!P1 BRA `(.L_x_10) ;  /* 0x0000000000b49947 */ /* 0x000fec0003800000 */
[----:B------:R-:W-:Y:S01]  /*07d0*/  IMAD R17, R3, R22, R25 ;  /* 0x0000001603117224 */ /* 0x000fe200078e0219 */
[----:B------:R-:W0:Y:S03]  /*07e0*/  LDC.64 R4, c[0x0][0x388] ;  /* 0x0000e200ff047b82 */ /* 0x000e260000000a00 */
[----:B------:R-:W-:-:S05]  /*07f0*/  IMAD.IADD R21, R17, 0x1, R22 ;  /* 0x0000000111157824 */ /* 0x000fca00078e0216 */
[----:B------:R-:W-:-:S05]  /*0800*/  IADD3 R27, PT, PT, R21, R22, RZ ;  /* 0x00000016151b7210 */ /* 0x000fca0007ffe0ff */
[----:B------:R-:W-:-:S05]  /*0810*/  IMAD.IADD R9, R27, 0x1, R22 ;  /* 0x000000011b097824 */ /* 0x000fca00078e0216 */
[----:B------:R-:W-:-:S05]  /*0820*/  IADD3 R11, PT, PT, R9, R22, RZ ;  /* 0x00000016090b7210 */ /* 0x000fca0007ffe0ff */
[----:B------:R-:W-:Y:S02]  /*0830*/  IMAD.IADD R13, R11, 0x1, R22 ;  /* 0x000000010b0d7824 */ /* 0x000fe400078e0216 */
[----:B0-----:R-:W-:-:S03]  /*0840*/  IMAD.WIDE.U32 R18, R17, 0x4, R4 ;  /* 0x0000000411127825 */ /* 0x001fc600078e0004 */
[----:B------:R-:W-:Y:S01]  /*0850*/  IADD3 R15, PT, PT, R13, R22, RZ ;  /* 0x000000160d0f7210 */ /* 0x000fe20007ffe0ff */
[--C-:B------:R-:W-:Y:S01]  /*0860*/  IMAD.WIDE.U32 R20, R21, 0x4, R4.reuse ;  /* 0x0000000415147825 */ /* 0x100fe200078e0004 */
[----:B------:R0:W2:Y:S03]  /*0870*/  LDG.E R2, desc[UR8][R18.64] ;  /* 0x0000000812027981 */ /* 0x0000a6000c1e1900 */
[----:B------:R-:W-:Y:S01]  /*0880*/  IMAD.WIDE.U32 R26, R27, 0x4, R4 ;  /* 0x000000041b1a7825 */ /* 0x000fe200078e0004 */
[----:B------:R1:W3:Y:S03]  /*0890*/  LDG.E R6, desc[UR8][R20.64] ;  /* 0x0000000814067981 */ /* 0x0002e6000c1e1900 */
[----:B------:R-:W-:Y:S02]  /*08a0*/  IMAD.IADD R23, R15, 0x1, R22 ;  /* 0x000000010f177824 */ /* 0x000fe400078e0216 */
[--C-:B------:R-:W-:Y:S01]  /*08b0*/  IMAD.WIDE.U32 R8, R9, 0x4, R4.reuse ;  /* 0x0000000409087825 */ /* 0x100fe200078e0004 */
[----:B------:R-:W4:Y:S03]  /*08c0*/  LDG.E R26, desc[UR8][R26.64] ;  /* 0x000000081a1a7981 */ /* 0x000f26000c1e1900 */
[----:B------:R-:W-:-:S02]  /*08d0*/  IMAD.WIDE.U32 R10, R11, 0x4, R4 ;  /* 0x000000040b0a7825 */ /* 0x000fc400078e0004 */
[----:B------:R5:W4:Y:S02]  /*08e0*/  LDG.E R8, desc[UR8][R8.64] ;  /* 0x0000000808087981 */ /* 0x000b24000c1e1900 */
[--C-:B------:R-:W-:Y:S02]  /*08f0*/  IMAD.WIDE.U32 R12, R13, 0x4, R4.reuse ;  /* 0x000000040d0c7825 */ /* 0x100fe400078e0004 */
[----:B------:R5:W4:Y:S02]  /*0900*/  LDG.E R10, desc[UR8][R10.64] ;  /* 0x000000080a0a7981 */ /* 0x000b24000c1e1900 */
[--C-:B------:R-:W-:Y:S02]  /*0910*/  IMAD.WIDE.U32 R14, R15, 0x4, R4.reuse ;  /* 0x000000040f0e7825 */ /* 0x100fe400078e0004 */
[----:B------:R5:W4:Y:S02]  /*0920*/  LDG.E R12, desc[UR8][R12.64] ;  /* 0x000000080c0c7981 */ /* 0x000b24000c1e1900 */
[----:B------:R-:W-:-:S02]  /*0930*/  IMAD.WIDE.U32 R4, R23, 0x4, R4 ;  /* 0x0000000417047825 */ /* 0x000fc400078e0004 */
[----:B------:R5:W4:Y:S04]  /*0940*/  LDG.E R14, desc[UR8][R14.64] ;  /* 0x000000080e0e7981 */ /* 0x000b28000c1e1900 */
[----:B------:R5:W4:Y:S01]  /*0950*/  LDG.E R4, desc[UR8][R4.64] ;  /* 0x0000000804047981 */ /* 0x000b22000c1e1900 */
[----:B------:R-:W0:Y:S01]  /*0960*/  S2UR UR5, SR_CgaCtaId ;  /* 0x00000000000579c3 */ /* 0x000e220000008800 */
[----:B------:R-:W-:Y:S02]  /*0970*/  UMOV UR4, 0x400 ;  /* 0x0000040000047882 */ /* 0x000fe40000000000 */
[----:B0-----:R-:W-:-:S06]  /*0980*/  ULEA UR4, UR5, UR4, 0x18 ;  /* 0x0000000405047291 */ /* 0x001fcc000f8ec0ff */
[----:B------:R-:W-:-:S04]  /*0990*/  LEA R17, R17, UR4, 0x2 ;  /* 0x0000000411117c11 */ /* 0x000fc8000f8e10ff */
[----:B------:R-:W-:-:S05]  /*09a0*/  LEA R19, R22, R17, 0x2 ;  /* 0x0000001116137211 */ /* 0x000fca00078e10ff */
[----:B-1----:R-:W-:-:S05]  /*09b0*/  IMAD R21, R22, 0x4, R19 ;  /* 0x0000000416157824 */ /* 0x002fca00078e0213 */
[----:B-----5:R-:W-:-:S05]  /*09c0*/  LEA R9, R22, R21, 0x2 ;  /* 0x0000001516097211 */ /* 0x020fca00078e10ff */
[----:B------:R-:W-:-:S05]  /*09d0*/  IMAD R11, R22, 0x4, R9 ;  /* 0x00000004160b7824 */ /* 0x000fca00078e0209 */
[----:B------:R-:W-:-:S05]  /*09e0*/  LEA R13, R22, R11, 0x2 ;  /* 0x0000000b160d7211 */ /* 0x000fca00078e10ff */
[----:B------:R-:W-:-:S05]  /*09f0*/  IMAD R15, R22, 0x4, R13 ;  /* 0x00000004160f7824 */ /* 0x000fca00078e020d */
[----:B------:R-:W-:Y:S01]  /*0a00*/  LEA R5, R22, R15, 0x2 ;  /* 0x0000000f16057211 */ /* 0x000fe200078e10ff */
[----:B------:R-:W-:Y:S01]  /*0a10*/  VIADD R3, R3, 0x8 ;  /* 0x0000000803037836 */ /* 0x000fe20000000000 */
[----:B--2---:R0:W-:Y:S04]  /*0a20*/  STS [R17], R2 ;  /* 0x0000000211007388 */ /* 0x0041e80000000800 */
[----:B---3--:R0:W-:Y:S04]  /*0a30*/  STS [R19], R6 ;  /* 0x0000000613007388 */ /* 0x0081e80000000800 */
[----:B----4-:R0:W-:Y:S04]  /*0a40*/  STS [R21], R26 ;  /* 0x0000001a15007388 */ /* 0x0101e80000000800 */
[----:B------:R0:W-:Y:S04]  /*0a50*/  STS [R9], R8 ;  /* 0x0000000809007388 */ /* 0x0001e80000000800 */
[----:B------:R0:W-:Y:S04]  /*0a60*/  STS [R11], R10 ;  /* 0x0000000a0b007388 */ /* 0x0001e80000000800 */
[----:B------:R0:W-:Y:S04]  /*0a70*/  STS [R13], R12 ;  /* 0x0000000c0d007388 */ /* 0x0001e80000000800 */
[----:B------:R0:W-:Y:S04]  /*0a80*/  STS [R15], R14 ;  /* 0x0000000e0f007388 */ /* 0x0001e80000000800 */
[----:B------:R0:W-:Y:S02]  /*0a90*/  STS [R5], R4 ;  /* 0x0000000405007388 */ /* 0x0001e40000000800 */
.L_x_10:
[----:B------:R-:W-:Y:S05]  /*0aa0*/  @!P2 BRA `(.L_x_7) ;  /* 0x0000000000b0a947 */ /* 0x000fea0003800000 */
[----:B------:R-:W-:Y:S02]  /*0ab0*/  ISETP.GE.U32.AND P1, PT, R16, 0x4, PT ;  /* 0x000000041000780c */ /* 0x000fe40003f26070 */
[----:B0-----:R-:W-:-:S04]  /*0ac0*/  LOP3.LUT R2, R7, 0x3, RZ, 0xc0, !PT ;  /* 0x0000000307027812 */ /* 0x001fc800078ec0ff */
[----:B------:R-:W-:-:S07]  /*0ad0*/  ISETP.NE.AND P2, PT, R2, RZ, PT ;  /* 0x000000ff0200720c */ /* 0x000fce0003f45270 */
[----:B------:R-:W-:Y:S06]  /*0ae0*/  @!P1 BRA `(.L_x_11) ;  /* 0x0000000000649947 */ /* 0x000fec0003800000 */
[----:B------:R-:W0:Y:S01]  /*0af0*/  LDC.64 R12, c[0x0][0x388] ;  /* 0x0000e200ff0c7b82 */ /* 0x000e220000000a00 */
[----:B------:R-:W-:-:S05]  /*0b00*/  IMAD R15, R3, R22, R25 ;  /* 0x00000016030f7224 */ /* 0x000fca00078e0219 */
[----:B------:R-:W-:-:S05]  /*0b10*/  IADD3 R9, PT, PT, R15, R22, RZ ;  /* 0x000000160f097210 */ /* 0x000fca0007ffe0ff */
[----:B------:R-:W-:-:S05]  /*0b20*/  IMAD.IADD R11, R9, 0x1, R22 ;  /* 0x00000001090b7824 */ /* 0x000fca00078e0216 */
[----:B------:R-:W-:Y:S01]  /*0b30*/  IADD3 R17, PT, PT, R11, R22, RZ ;  /* 0x000000160b117210 */ /* 0x000fe20007ffe0ff */
[----:B0-----:R-:W-:-:S04]  /*0b40*/  IMAD.WIDE.U32 R4, R15, 0x4, R12 ;  /* 0x000000040f047825 */ /* 0x001fc800078e000c */
[--C-:B------:R-:W-:Y:S02]  /*0b50*/  IMAD.WIDE.U32 R8, R9, 0x4, R12.reuse ;  /* 0x0000000409087825 */ /* 0x100fe400078e000c */
[----:B------:R-:W2:Y:S02]  /*0b60*/  LDG.E R4, desc[UR8][R4.64] ;  /* 0x0000000804047981 */ /* 0x000ea4000c1e1900 */
[--C-:B------:R-:W-:Y:S02]  /*0b70*/  IMAD.WIDE.U32 R10, R11, 0x4, R12.reuse ;  /* 0x000000040b0a7825 */ /* 0x100fe400078e000c */
[----:B------:R-:W3:Y:S02]  /*0b80*/  LDG.E R8, desc[UR8][R8.64] ;  /* 0x0000000808087981 */ /* 0x000ee4000c1e1900 */
[----:B------:R-:W-:Y:S02]  /*0b90*/  IMAD.WIDE.U32 R12, R17, 0x4, R12 ;  /* 0x00000004110c7825 */ /* 0x000fe400078e000c */
[----:B------:R-:W4:Y:S04]  /*0ba0*/  LDG.E R10, desc[UR8][R10.64] ;  /* 0x000000080a0a7981 */ /* 0x000f28000c1e1900 */
[----:B------:R-:W5:Y:S01]  /*0bb0*/  LDG.E R12, desc[UR8][R12.64] ;  /* 0x000000080c0c7981 */ /* 0x000f62000c1e1900 */
[----:B------:R-:W0:Y:S01]  /*0bc0*/  S2UR UR5, SR_CgaCtaId ;  /* 0x00000000000579c3 */ /* 0x000e220000008800 */
[----:B------:R-:W-:-:S02]  /*0bd0*/  UMOV UR4, 0x400 ;  /* 0x0000040000047882 */ /* 0x000fc40000000000 */
[----:B0-----:R-:W-:-:S06]  /*0be0*/  ULEA UR4, UR5, UR4, 0x18 ;  /* 0x0000000405047291 */ /* 0x001fcc000f8ec0ff */
[----:B------:R-:W-:-:S05]  /*0bf0*/  LEA R15, R15, UR4, 0x2 ;  /* 0x000000040f0f7c11 */ /* 0x000fca000f8e10ff */
[----:B------:R-:W-:-:S05]  /*0c00*/  IMAD R17, R22, 0x4, R15 ;  /* 0x0000000416117824 */ /* 0x000fca00078e020f */
[----:B------:R-:W-:-:S05]  /*0c10*/  LEA R19, R22, R17, 0x2 ;  /* 0x0000001116137211 */ /* 0x000fca00078e10ff */
[----:B------:R-:W-:Y:S01]  /*0c20*/  IMAD R21, R22, 0x4, R19 ;  /* 0x0000000416157824 */ /* 0x000fe200078e0213 */
[----:B------:R-:W-:Y:S01]  /*0c30*/  IADD3 R3, PT, PT, R3, 0x4, RZ ;  /* 0x0000000403037810 */ /* 0x000fe20007ffe0ff */
[----:B--2---:R0:W-:Y:S04]  /*0c40*/  STS [R15], R4 ;  /* 0x000000040f007388 */ /* 0x0041e80000000800 */
[----:B---3--:R0:W-:Y:S04]  /*0c50*/  STS [R17], R8 ;  /* 0x0000000811007388 */ /* 0x0081e80000000800 */
[----:B----4-:R0:W-:Y:S04]  /*0c60*/  STS [R19], R10 ;  /* 0x0000000a13007388 */ /* 0x0101e80000000800 */
[----:B-----5:R0:W-:Y:S02]  /*0c70*/  STS [R21], R12 ;  /* 0x0000000c15007388 */ /* 0x0201e40000000800 */
.L_x_11:
[----:B------:R-:W-:Y:S05]  /*0c80*/  @!P2 BRA `(.L_x_7) ;  /* 0x000000000038a947 */ /* 0x000fea0003800000 */
[----:B------:R-:W1:Y:S01]  /*0c90*/  S2UR UR5, SR_CgaCtaId ;  /* 0x00000000000579c3 */ /* 0x000e620000008800 */
[----:B------:R-:W-:-:S07]  /*0ca0*/  UMOV UR4, 0x400 ;  /* 0x0000040000047882 */ /* 0x000fce0000000000 */
[----:B0-----:R-:W0:Y:S01]  /*0cb0*/  LDC.64 R8, c[0x0][0x388] ;  /* 0x0000e200ff087b82 */ /* 0x001e220000000a00 */
[----:B-1----:R-:W-:-:S03]  /*0cc0*/  ULEA UR5, UR5, UR4, 0x18 ;  /* 0x0000000405057291 */ /* 0x002fc6000f8ec0ff */
[----:B------:R-:W-:-:S09]  /*0cd0*/  UMOV UR4, URZ ;  /* 0x000000ff00047c82 */ /* 0x000fd20008000000 */
.L_x_12:
[----:B-1----:R-:W-:-:S04]  /*0ce0*/  IMAD R11, R22, R3, R25 ;  /* 0x00000003160b7224 */ /* 0x002fc800078e0219 */
[----:B0-----:R-:W-:-:S06]  /*0cf0*/  IMAD.WIDE.U32 R4, R11, 0x4, R8 ;  /* 0x000000040b047825 */ /* 0x001fcc00078e0008 */
[----:B------:R-:W2:Y:S01]  /*0d00*/  LDG.E R4, desc[UR8][R4.64] ;  /* 0x0000000804047981 */ /* 0x000ea2000c1e1900 */
[----:B------:R-:W-:Y:S01]  /*0d10*/  LEA R11, R11, UR5, 0x2 ;  /* 0x000000050b0b7c11 */ /* 0x000fe2000f8e10ff */
[----:B------:R-:W-:Y:S01]  /*0d20*/  UIADD3 UR4, UPT, UPT, UR4, 0x1, URZ ;  /* 0x0000000104047890 */ /* 0x000fe2000fffe0ff */
[----:B------:R-:W-:-:S05]  /*0d30*/  VIADD R3, R3, 0x1 ;  /* 0x0000000103037836 */ /* 0x000fca0000000000 */
[----:B------:R-:W-:Y:S01]  /*0d40*/  ISETP.NE.AND P1, PT, R2, UR4, PT ;  /* 0x0000000402007c0c */ /* 0x000fe2000bf25270 */
[----:B--2---:R1:W-:-:S12]  /*0d50*/  STS [R11], R4 ;  /* 0x000000040b007388 */ /* 0x0043d80000000800 */
[----:B------:R-:W-:Y:S05]  /*0d60*/  @P1 BRA `(.L_x_12) ;  /* 0xfffffffc00dc1947 */ /* 0x000fea000383ffff */
.L_x_7:
[----:B01----:R-:W0:Y:S02]  /*0d70*/  LDC.64 R4, c[0x0][0x390] ;  /* 0x0000e400ff047b82 */ /* 0x003e240000000a00 */
[----:B0-----:R-:W-:-:S05]  /*0d80*/  IMAD.WIDE.U32 R4, R25, 0x4, R4 ;  /* 0x0000000419047825 */ /* 0x001fca00078e0004 */
[----:B------:R-:W2:Y:S01]  /*0d90*/  LDG.E R3, desc[UR8][R4.64] ;  /* 0x0000000804037981 */ /* 0x000ea2000c1e1900 */
[----:B------:R-:W-:Y:S01]  /*0da0*/  MOV R6, 0x400 ;  /* 0x0000040000067802 */ /* 0x000fe20000000f00 */
[----:B------:R-:W-:Y:S01]  /*0db0*/  IMAD R2, R22, R7, RZ ;  /* 0x0000000716027224 */ /* 0x000fe200078e02ff */
[----:B------:R-:W-:Y:S01]  /*0dc0*/  ISETP.GE.AND P1, PT, R25, UR6, PT ;  /* 0x0000000619007c0c */ /* 0x000fe2000bf26270 */
[----:B------:R-:W0:Y:S02]  /*0dd0*/  S2R R9, SR_CgaCtaId ;  /* 0x0000000000097919 */ /* 0x000e240000008800 */
[----:B0-----:R-:W-:-:S04]  /*0de0*/  LEA R9, R9, R6, 0x18 ;  /* 0x0000000609097211 */ /* 0x001fc800078ec0ff */
[----:B------:R-:W-:-:S05]  /*0df0*/  LEA R2, R2, R9, 0x2 ;  /* 0x0000000902027211 */ /* 0x000fca00078e10ff */
[----:B------:R-:W-:-:S05]  /*0e00*/  IMAD R2, R25, 0x4, R2 ;  /* 0x0000000419027824 */ /* 0x000fca00078e0202 */
[----:B--2---:R0:W-:Y:S01]  /*0e10*/  STS [R2], R3 ;  /* 0x0000000302007388 */ /* 0x0041e20000000800 */
[----:B------:R-:W-:Y:S06]  /*0e20*/  BAR.SYNC.DEFER_BLOCKING 0x0 ;  /* 0x0000000000007b1d */ /* 0x000fec0000010000 */
[----:B------:R-:W-:Y:S05]  /*0e30*/  @P1 EXIT ;  /* 0x000000000000194d */ /* 0x000fea0003800000 */
[----:B------:R-:W-:-:S13]  /*0e40*/  ISETP.GT.U32.AND P1, PT, R0, 0x1, PT ;  /* 0x000000010000780c */ /* 0x000fda0003f24070 */
[----:B0-----:R0:W1:Y:S01]  /*0e50*/  @!P1 LDS R3, [R2] ;  /* 0x0000000002039984 */ /* 0x0010620000000800 */
[----:B------:R-:W-:Y:S05]  /*0e60*/  @!P1 BRA `(.L_x_13) ;  /* 0x0000000c00049947 */ /* 0x000fea0003800000 */
[----:B------:R-:W-:Y:S05]  /*0e70*/  @!P0 BRA `(.L_x_14) ;  /* 0x0000000800688947 */ /* 0x000fea0003800000 */
[C---:B-1----:R-:W-:Y:S01]  /*0e80*/  LOP3.LUT R3, R7.reuse, 0x7ffffff8, RZ, 0xc0, !PT ;  /* 0x7ffffff807037812 */ /* 0x042fe200078ec0ff */
[----:B------:R-:W-:Y:S01]  /*0e90*/  USHF.L.U32 UR5, UR6, 0x2, URZ ;  /* 0x0000000206057899 */ /* 0x000fe200080006ff */
[C---:B------:R-:W-:Y:S01]  /*0ea0*/  LOP3.LUT R18, R7.reuse, 0x7, RZ, 0xc0, !PT ;  /* 0x0000000707127812 */ /* 0x040fe200078ec0ff */
[----:B------:R-:W-:Y:S01]  /*0eb0*/  UMOV UR7, 0x1 ;  /* 0x0000000100077882 */ /* 0x000fe20000000000 */
[----:B------:R-:W-:Y:S02]  /*0ec0*/  LOP3.LUT R8, R7, 0x3, RZ, 0xc0, !PT ;  /* 0x0000000307087812 */ /* 0x000fe400078ec0ff */
[----:B------:R-:W-:-:S07]  /*0ed0*/  IADD3 R9, PT, PT, -R3, RZ, RZ ;  /* 0x000000ff03097210 */ /* 0x000fce0007ffe1ff */
.L_x_20:
[----:B-1----:R-:W1:Y:S01]  /*0ee0*/  LDC.64 R6, c[0x0][0x398] ;  /* 0x0000e600ff067b82 */ /* 0x002e620000000a00 */
[----:B----4-:R-:W-:Y:S01]  /*0ef0*/  IMAD.MOV.U32 R10, RZ, RZ, RZ ;  /* 0x000000ffff0a7224 */ /* 0x010fe200078e00ff */
[----:B-1----:R-:W-:Y:S01]  /*0f00*/  ISETP.GE.U32.AND P0, PT, R7, 0x8, PT ;  /* 0x000000080700780c */ /* 0x002fe20003f06070 */
[----:B------:R-:W-:-:S05]  /*0f10*/  IMAD R6, R6, UR7, RZ ;  /* 0x0000000706067c24 */ /* 0x000fca000f8e02ff */
[----:B0-----:R-:W-:-:S07]  /*0f20*/  IADD3 R11, PT, PT, R6, R25, RZ ;  /* 0x00000019060b7210 */ /* 0x001fce0007ffe0ff */
[----:B--23--:R-:W-:Y:S05]  /*0f30*/  @!P0 BRA `(.L_x_15) ;  /* 0x0000000000f88947 */ /* 0x00cfea0003800000 */
[----:B------:R-:W1:Y:S01]  /*0f40*/  S2R R13, SR_CgaCtaId ;  /* 0x00000000000d7919 */ /* 0x000e620000008800 */
[----:B------:R-:W-:Y:S01]  /*0f50*/  MOV R10, 0x400 ;  /* 0x00000400000a7802 */ /* 0x000fe20000000f00 */
[----:B------:R-:W-:Y:S01]  /*0f60*/  UIMAD UR6, UR5, UR7, URZ ;  /* 0x00000007050672a4 */ /* 0x000fe2000f8e02ff */
[----:B------:R-:W-:Y:S02]  /*0f70*/  UMOV UR4, URZ ;  /* 0x000000ff00047c82 */ /* 0x000fe40008000000 */
[----:B-1----:R-:W-:Y:S01]  /*0f80*/  LEA R10, R13, R10, 0x18 ;  /* 0x0000000a0d0a7211 */ /* 0x002fe200078ec0ff */
[----:B------:R-:W-:-:S03]  /*0f90*/  IMAD.MOV.U32 R13, RZ, RZ, R9 ;  /* 0x000000ffff0d7224 */ /* 0x000fc600078e0009 */
[----:B------:R-:W-:-:S07]  /*0fa0*/  MOV R12, R10 ;  /* 0x0000000a000c7202 */ /* 0x000fce0000000f00 */
.L_x_16:
[----:B------:R-:W-:Y:S01]  /*0fb0*/  IMAD R17, R25, 0x4, R12 ;  /* 0x0000000419117824 */ /* 0x000fe200078e020c */
[C---:B------:R-:W-:Y:S01]  /*0fc0*/  LEA R12, R22.reuse, R12, 0x5 ;  /* 0x0000000c160c7211 */ /* 0x040fe200078e28ff */
[----:B------:R-:W-:Y:S01]  /*0fd0*/  IMAD R15, R22, UR4, R11 ;  /* 0x00000004160f7c24 */ /* 0x000fe2000f8e020b */
[----:B------:R-:W-:Y:S01]  /*0fe0*/  UIADD3 UR4, UPT, UPT, UR4, 0x8, URZ ;  /* 0x0000000804047890 */ /* 0x000fe2000fffe0ff */
[----:B------:R-:W-:Y:S01]  /*0ff0*/  VIADD R13, R13, 0x8 ;  /* 0x000000080d0d7836 */ /* 0x000fe20000000000 */
[----:B------:R-:W-:Y:S02]  /*1000*/  LDS R14, [R17+UR6] ;  /* 0x00000006110e7984 */ /* 0x000fe40008000800 */
[----:B------:R-:W-:Y:S02]  /*1010*/  LEA R15, R15, R10, 0x2 ;  /* 0x0000000a0f0f7211 */ /* 0x000fe400078e10ff */
[----:B-1----:R-:W1:Y:S01]  /*1020*/  LDS R19, [R17] ;  /* 0x0000000011137984 */ /* 0x002e620000000800 */
[----:B------:R-:W-:-:S02]  /*1030*/  ISETP.NE.AND P0, PT, R13, RZ, PT ;  /* 0x000000ff0d00720c */ /* 0x000fc40003f05270 */
[----:B------:R-:W-:Y:S01]  /*1040*/  LEA R15, R22, R15, 0x2 ;  /* 0x0000000f160f7211 */ /* 0x000fe200078e10ff */
[----:B-1----:R-:W-:Y:S01]  /*1050*/  FADD R14, R14, R19 ;  /* 0x000000130e0e7221 */ /* 0x002fe20000000000 */
[----:B------:R-:W-:-:S04]  /*1060*/  IMAD R19, R22, 0x4, R17 ;  /* 0x0000000416137824 */ /* 0x000fc800078e0211 */
[----:B------:R1:W-:Y:S01]  /*1070*/  STS [R17], R14 ;  /* 0x0000000e11007388 */ /* 0x0003e20000000800 */
[----:B------:R-:W-:-:S03]  /*1080*/  LEA R23, R22, R19, 0x2 ;  /* 0x0000001316177211 */ /* 0x000fc600078e10ff */
[----:B------:R-:W-:Y:S04]  /*1090*/  LDS R21, [R19] ;  /* 0x0000000013157984 */ /* 0x000fe80000000800 */
[----:B------:R-:W2:Y:S01]  /*10a0*/  LDS R16, [R15] ;  /* 0x000000000f107984 */ /* 0x000ea20000000800 */
[----:B-1----:R-:W-:Y:S01]  /*10b0*/  LEA R17, R22, R23, 0x2 ;  /* 0x0000001716117211 */ /* 0x002fe200078e10ff */
[----:B--2---:R-:W-:Y:S01]  /*10c0*/  FADD R16, R16, R21 ;  /* 0x0000001510107221 */ /* 0x004fe20000000000 */
[----:B------:R-:W-:-:S04]  /*10d0*/  IMAD R21, R22, 0x4, R15 ;  /* 0x0000000416157824 */ /* 0x000fc800078e020f */
[----:B------:R1:W-:Y:S04]  /*10e0*/  STS [R19], R16 ;  /* 0x0000001013007388 */ /* 0x0003e80000000800 */
        /* <DEDUP_REMOVED lines=23> */
[----:B------:R-:W-:Y:S04]  /*1260*/  STS [R23], R20 ;  /* 0x0000001417007388 */ /* 0x000fe80000000800 */
[----:B------:R-:W-:Y:S04]  /*1270*/  LDS R14, [R27] ;  /* 0x000000001b0e7984 */ /* 0x000fe80000000800 */
[----:B------:R-:W1:Y:S02]  /*1280*/  LDS R15, [R17] ;  /* 0x00000000110f7984 */ /* 0x000e640000000800 */
[----:B-1----:R-:W-:Y:S01]  /*1290*/  FADD R14, R14, R15 ;  /* 0x0000000f0e0e7221 */ /* 0x002fe20000000000 */
[----:B------:R-:W-:-:S04]  /*12a0*/  IMAD R15, R22, 0x4, R27 ;  /* 0x00000004160f7824 */ /* 0x000fc800078e021b */
[----:B------:R-:W-:Y:S04]  /*12b0*/  STS [R17], R14 ;  /* 0x0000000e11007388 */ /* 0x000fe80000000800 */
[----:B------:R-:W-:Y:S04]  /*12c0*/  LDS R15, [R15] ;  /* 0x000000000f0f7984 */ /* 0x000fe80000000800 */
[----:B------:R-:W1:Y:S02]  /*12d0*/  LDS R24, [R16] ;  /* 0x0000000010187984 */ /* 0x000e640000000800 */
[----:B-1----:R-:W-:-:S05]  /*12e0*/  FADD R19, R15, R24 ;  /* 0x000000180f137221 */ /* 0x002fca0000000000 */
[----:B------:R1:W-:Y:S01]  /*12f0*/  STS [R16], R19 ;  /* 0x0000001310007388 */ /* 0x0003e20000000800 */
[----:B------:R-:W-:Y:S05]  /*1300*/  @P0 BRA `(.L_x_16) ;  /* 0xfffffffc00280947 */ /* 0x000fea000383ffff */
[----:B------:R-:W-:-:S07]  /*1310*/  IMAD.MOV.U32 R10, RZ, RZ, R3 ;  /* 0x000000ffff0a7224 */ /* 0x000fce00078e0003 */
.L_x_15:
[----:B------:R-:W-:-:S13]  /*1320*/  ISETP.NE.AND P0, PT, R18, RZ, PT ;  /* 0x000000ff1200720c */ /* 0x000fda0003f05270 */
[----:B------:R-:W-:Y:S05]  /*1330*/  @!P0 BRA `(.L_x_17) ;  /* 0x0000000400108947 */ /* 0x000fea0003800000 */
[----:B------:R-:W-:Y:S02]  /*1340*/  IADD3 R12, PT, PT, R18, -0x1, RZ ;  /* 0xffffffff120c7810 */ /* 0x000fe40007ffe0ff */
[----:B------:R-:W-:Y:S02]  /*1350*/  ISETP.NE.AND P1, PT, R8, RZ, PT ;  /* 0x000000ff0800720c */ /* 0x000fe40003f25270 */
[----:B------:R-:W-:-:S13]  /*1360*/  ISETP.GE.U32.AND P0, PT, R12, 0x3, PT ;  /* 0x000000030c00780c */ /* 0x000fda0003f06070 */
[----:B------:R-:W-:Y:S05]  /*1370*/  @!P0 BRA `(.L_x_18) ;  /* 0x0000000000788947 */ /* 0x000fea0003800000 */
[----:B------:R-:W2:Y:S01]  /*1380*/  S2UR UR6, SR_CgaCtaId ;  /* 0x00000000000679c3 */ /* 0x000ea20000008800 */
[----:B------:R-:W-:Y:S01]  /*1390*/  UMOV UR4, 0x400 ;  /* 0x0000040000047882 */ /* 0x000fe20000000000 */
[CC--:B------:R-:W-:Y:S02]  /*13a0*/  IMAD R12, R10.reuse, R22.reuse, R11 ;  /* 0x000000160a0c7224 */ /* 0x0c0fe400078e020b */
[C---:B------:R-:W-:Y:S02]  /*13b0*/  IMAD R14, R10.reuse, R22, R25 ;  /* 0x000000160a0e7224 */ /* 0x040fe400078e0219 */
[----:B------:R-:W-:Y:S01]  /*13c0*/  VIADD R10, R10, 0x4 ;  /* 0x000000040a0a7836 */ /* 0x000fe20000000000 */
[----:B--2---:R-:W-:-:S06]  /*13d0*/  ULEA UR4, UR6, UR4, 0x18 ;  /* 0x0000000406047291 */ /* 0x004fcc000f8ec0ff */
[----:B------:R-:W-:Y:S02]  /*13e0*/  LEA R13, R12, UR4, 0x2 ;  /* 0x000000040c0d7c11 */ /* 0x000fe4000f8e10ff */
[----:B------:R-:W-:-:S03]  /*13f0*/  LEA R15, R14, UR4, 0x2 ;  /* 0x000000040e0f7c11 */ /* 0x000fc6000f8e10ff */
[----:B------:R-:W-:Y:S01]  /*1400*/  LDS R12, [R13] ;  /* 0x000000000d0c7984 */ /* 0x000fe20000000800 */
[----:B-1----:R-:W-:-:S03]  /*1410*/  LEA R19, R22, R15, 0x2 ;  /* 0x0000000f16137211 */ /* 0x002fc600078e10ff */
[----:B------:R-:W1:Y:S01]  /*1420*/  LDS R17, [R15] ;  /* 0x000000000f117984 */ /* 0x000e620000000800 */
[----:B------:R-:W-:Y:S01]  /*1430*/  LEA R23, R22, R19, 0x2 ;  /* 0x0000001316177211 */ /* 0x000fe200078e10ff */
[----:B-1----:R-:W-:Y:S01]  /*1440*/  FADD R12, R12, R17 ;  /* 0x000000110c0c7221 */ /* 0x002fe20000000000 */
        /* <DEDUP_REMOVED lines=16> */
[----:B------:R2:W-:Y:S02]  /*1550*/  STS [R12], R15 ;  /* 0x0000000f0c007388 */ /* 0x0005e40000000800 */
.L_x_18:
[----:B------:R-:W-:Y:S05]  /*1560*/  @!P1 BRA `(.L_x_17) ;  /* 0x0000000000849947 */ /* 0x000fea0003800000 */
[----:B------:R-:W-:Y:S02]  /*1570*/  ISETP.NE.AND P0, PT, R8, 0x1, PT ;  /* 0x000000010800780c */ /* 0x000fe40003f05270 */
[----:B------:R-:W-:-:S11]  /*1580*/  LOP3.LUT P1, RZ, R7, 0x1, RZ, 0xc0, !PT ;  /* 0x0000000107ff7812 */ /* 0x000fd6000782c0ff */
[----:B------:R-:W-:Y:S05]  /*1590*/  @!P0 BRA `(.L_x_19) ;  /* 0x0000000000488947 */ /* 0x000fea0003800000 */
[----:B------:R-:W3:Y:S01]  /*15a0*/  S2UR UR6, SR_CgaCtaId ;  /* 0x00000000000679c3 */ /* 0x000ee20000008800 */
[----:B------:R-:W-:Y:S01]  /*15b0*/  UMOV UR4, 0x400 ;  /* 0x0000040000047882 */ /* 0x000fe20000000000 */
[CC--:B--2---:R-:W-:Y:S02]  /*15c0*/  IMAD R12, R10.reuse, R22.reuse, R11 ;  /* 0x000000160a0c7224 */ /* 0x0c4fe400078e020b */
[C---:B------:R-:W-:Y:S01]  /*15d0*/  IMAD R13, R10.reuse, R22, R25 ;  /* 0x000000160a0d7224 */ /* 0x040fe200078e0219 */
[----:B------:R-:W-:Y:S01]  /*15e0*/  IADD3 R10, PT, PT, R10, 0x2, RZ ;  /* 0x000000020a0a7810 */ /* 0x000fe20007ffe0ff */
[----:B---3--:R-:W-:-:S06]  /*15f0*/  ULEA UR4, UR6, UR4, 0x18 ;  /* 0x0000000406047291 */ /* 0x008fcc000f8ec0ff */
[----:B------:R-:W-:Y:S02]  /*1600*/  LEA R15, R12, UR4, 0x2 ;  /* 0x000000040c0f7c11 */ /* 0x000fe4000f8e10ff */
[----:B------:R-:W-:Y:S02]  /*1610*/  LEA R17, R13, UR4, 0x2 ;  /* 0x000000040d117c11 */ /* 0x000fe4000f8e10ff */
[C---:B-1----:R-:W-:Y:S01]  /*1620*/  LEA R16, R22.reuse, R15, 0x2 ;  /* 0x0000000f16107211 */ /* 0x042fe200078e10ff */
[----:B------:R-:W-:Y:S02]  /*1630*/  LDS R12, [R15] ;  /* 0x000000000f0c7984 */ /* 0x000fe40000000800 */
[----:B------:R-:W-:Y:S02]  /*1640*/  IMAD R20, R22, 0x4, R17 ;  /* 0x0000000416147824 */ /* 0x000fe400078e0211 */
[----:B------:R-:W1:Y:S02]  /*1650*/  LDS R13, [R17] ;  /* 0x00000000110d7984 */ /* 0x000e640000000800 */
[----:B-1----:R-:W-:-:S05]  /*1660*/  FADD R12, R12, R13 ;  /* 0x0000000d0c0c7221 */ /* 0x002fca0000000000 */
[----:B------:R-:W-:Y:S04]  /*1670*/  STS [R17], R12 ;  /* 0x0000000c11007388 */ /* 0x000fe80000000800 */
[----:B------:R-:W-:Y:S04]  /*1680*/  LDS R13, [R16] ;  /* 0x00000000100d7984 */ /* 0x000fe80000000800 */
[----:B------:R-:W1:Y:S02]  /*1690*/  LDS R14, [R20] ;  /* 0x00000000140e7984 */ /* 0x000e640000000800 */
[----:B-1----:R-:W-:-:S05]  /*16a0*/  FADD R13, R13, R14 ;  /* 0x0000000e0d0d7221 */ /* 0x002fca0000000000 */
[----:B------:R3:W-:Y:S02]  /*16b0*/  STS [R20], R13 ;  /* 0x0000000d14007388 */ /* 0x0007e40000000800 */
.L_x_19:
[----:B------:R-:W-:Y:S05]  /*16c0*/  @!P1 BRA `(.L_x_17) ;  /* 0x00000000002c9947 */ /* 0x000fea0003800000 */
[----:B------:R-:W4:Y:S01]  /*16d0*/  S2UR UR6, SR_CgaCtaId ;  /* 0x00000000000679c3 */ /* 0x000f220000008800 */
[----:B------:R-:W-:Y:S01]  /*16e0*/  UMOV UR4, 0x400 ;  /* 0x0000040000047882 */ /* 0x000fe20000000000 */
[CC--:B------:R-:W-:Y:S02]  /*16f0*/  IMAD R11, R22.reuse, R10.reuse, R11 ;  /* 0x0000000a160b7224 */ /* 0x0c0fe400078e020b */
[----:B------:R-:W-:Y:S01]  /*1700*/  IMAD R10, R22, R10, R25 ;  /* 0x0000000a160a7224 */ /* 0x000fe200078e0219 */
[----:B----4-:R-:W-:-:S06]  /*1710*/  ULEA UR4, UR6, UR4, 0x18 ;  /* 0x0000000406047291 */ /* 0x010fcc000f8ec0ff */
[----:B------:R-:W-:Y:S02]  /*1720*/  LEA R11, R11, UR4, 0x2 ;  /* 0x000000040b0b7c11 */ /* 0x000fe4000f8e10ff */
[----:B------:R-:W-:-:S04]  /*1730*/  LEA R10, R10, UR4, 0x2 ;  /* 0x000000040a0a7c11 */ /* 0x000fc8000f8e10ff */
[----:B------:R-:W-:Y:S04]  /*1740*/  LDS R11, [R11] ;  /* 0x000000000b0b7984 */ /* 0x000fe80000000800 */
[----:B--2---:R-:W3:Y:S02]  /*1750*/  LDS R12, [R10] ;  /* 0x000000000a0c7984 */ /* 0x004ee40000000800 */
[----:B---3--:R-:W-:-:S05]  /*1760*/  FADD R13, R11, R12 ;  /* 0x0000000c0b0d7221 */ /* 0x008fca0000000000 */
[----:B------:R4:W-:Y:S02]  /*1770*/  STS [R10], R13 ;  /* 0x0000000d0a007388 */ /* 0x0009e40000000800 */
.L_x_17:
[----:B------:R-:W-:Y:S01]  /*1780*/  IMAD R6, R6, 0x4, R2 ;  /* 0x0000000406067824 */ /* 0x000fe200078e0202 */
[----:B------:R-:W-:Y:S01]  /*1790*/  LDS R11, [R2] ;  /* 0x00000000020b7984 */ /* 0x000fe20000000800 */
[----:B------:R-:W-:-:S04]  /*17a0*/  UIADD3 UR7, UPT, UPT, UR7, 0x1, URZ ;  /* 0x0000000107077890 */ /* 0x000fc8000fffe0ff */
[----:B------:R-:W5:Y:S02]  /*17b0*/  LDS R6, [R6] ;  /* 0x0000000006067984 */ /* 0x000f640000000800 */
[----:B------:R-:W-:Y:S02]  /*17c0*/  ISETP.LE.U32.AND P0, PT, R0, UR7, PT ;  /* 0x0000000700007c0c */ /* 0x000fe4000bf03070 */
[----:B-----5:R-:W-:-:S05]  /*17d0*/  IADD3 R11, PT, PT, R6, R11, RZ ;  /* 0x0000000b060b7210 */ /* 0x020fca0007ffe0ff */
[----:B------:R0:W-:Y:S06]  /*17e0*/  STS [R2], R11 ;  /* 0x0000000b02007388 */ /* 0x0001ec0000000800 */
[----:B------:R-:W-:Y:S05]  /*17f0*/  @!P0 BRA `(.L_x_20) ;  /* 0xfffffff400b88947 */ /* 0x000fea000383ffff */
[----:B------:R-:W-:Y:S01]  /*1800*/  IMAD.MOV.U32 R3, RZ, RZ, R11 ;  /* 0x000000ffff037224 */ /* 0x000fe200078e000b */
[----:B------:R-:W-:Y:S06]  /*1810*/  BRA `(.L_x_13) ;  /* 0x0000000000987947 */ /* 0x000fec0003800000 */
.L_x_14:
[----:B-1----:R1:W2:Y:S01]  /*1820*/  LDS R3, [R2] ;  /* 0x0000000002037984 */ /* 0x0022a20000000800 */
[C---:B------:R-:W-:Y:S01]  /*1830*/  IADD3 R6, PT, PT, R0.reuse, -0x2, RZ ;  /* 0xfffffffe00067810 */ /* 0x040fe20007ffe0ff */
[----:B------:R-:W-:Y:S02]  /*1840*/  VIADD R0, R0, 0xffffffff ;  /* 0xffffffff00007836 */ /* 0x000fe40000000000 */
[----:B------:R-:W-:Y:S01]  /*1850*/  HFMA2 R8, -RZ, RZ, 0, 5.9604644775390625e-08 ;  /* 0x00000001ff087431 */ /* 0x000fe200000001ff */
[----:B------:R-:W-:Y:S02]  /*1860*/  ISETP.GE.U32.AND P0, PT, R6, 0x3, PT ;  /* 0x000000030600780c */ /* 0x000fe40003f06070 */
[----:B------:R-:W-:-:S11]  /*1870*/  LOP3.LUT R6, R0, 0x3, RZ, 0xc0, !PT ;  /* 0x0000000300067812 */ /* 0x000fd600078ec0ff */
[----:B------:R-:W-:Y:S05]  /*1880*/  @!P0 BRA `(.L_x_21) ;  /* 0x00000000004c8947 */ /* 0x000fea0003800000 */
[----:B------:R-:W-:Y:S01]  /*1890*/  LOP3.LUT R0, R0, 0xfffffffc, RZ, 0xc0, !PT ;  /* 0xfffffffc00007812 */ /* 0x000fe200078ec0ff */
[----:B------:R-:W-:-:S07]  /*18a0*/  IMAD.MOV.U32 R8, RZ, RZ, 0x1 ;  /* 0x00000001ff087424 */ /* 0x000fce00078e00ff */
.L_x_22:
[C---:B------:R-:W-:Y:S01]  /*18b0*/  IMAD R9, R8.reuse, UR6, RZ ;  /* 0x0000000608097c24 */ /* 0x040fe2000f8e02ff */
[----:B------:R-:W-:Y:S01]  /*18c0*/  MOV R14, UR6 ;  /* 0x00000006000e7c02 */ /* 0x000fe20008000f00 */
[C---:B------:R-:W-:Y:S01]  /*18d0*/  VIADD R15, R8.reuse, 0x3 ;  /* 0x00000003080f7836 */ /* 0x040fe20000000000 */
[----:B------:R-:W-:Y:S01]  /*18e0*/  IADD3 R8, PT, PT, R8, 0x4, RZ ;  /* 0x0000000408087810 */ /* 0x000fe20007ffe0ff */
[----:B------:R-:W-:-:S03]  /*18f0*/  IMAD R9, R9, 0x4, R2 ;  /* 0x0000000409097824 */ /* 0x000fc600078e0202 */
[----:B------:R-:W-:Y:S02]  /*1900*/  ISETP.NE.AND P0, PT, R15, R0, PT ;  /* 0x000000000f00720c */ /* 0x000fe40003f05270 */
[C---:B------:R-:W-:Y:S01]  /*1910*/  LEA R11, R14.reuse, R9, 0x2 ;  /* 0x000000090e0b7211 */ /* 0x040fe200078e10ff */
[----:B------:R-:W-:Y:S04]  /*1920*/  LDS R10, [R9] ;  /* 0x00000000090a7984 */ /* 0x000fe80000000800 */
[C---:B------:R-:W-:Y:S02]  /*1930*/  IMAD R12, R14.reuse, 0x4, R11 ;  /* 0x000000040e0c7824 */ /* 0x040fe400078e020b */
[----:B------:R-:W2:Y:S03]  /*1940*/  LDS R11, [R11] ;  /* 0x000000000b0b7984 */ /* 0x000ea60000000800 */
[----:B------:R-:W-:-:S02]  /*1950*/  LEA R13, R14, R12, 0x2 ;  /* 0x0000000c0e0d7211 */ /* 0x000fc400078e10ff */
[----:B------:R-:W-:Y:S04]  /*1960*/  LDS R12, [R12] ;  /* 0x000000000c0c7984 */ /* 0x000fe80000000800 */
[----:B------:R-:W3:Y:S01]  /*1970*/  LDS R13, [R13] ;  /* 0x000000000d0d7984 */ /* 0x000ee20000000800 */
[----:B--2---:R-:W-:-:S04]  /*1980*/  IADD3 R3, PT, PT, R11, R3, R10 ;  /* 0x000000030b037210 */ /* 0x004fc80007ffe00a */
[----:B---3--:R-:W-:Y:S01]  /*1990*/  IADD3 R3, PT, PT, R13, R3, R12 ;  /* 0x000000030d037210 */ /* 0x008fe20007ffe00c */
[----:B------:R-:W-:Y:S06]  /*19a0*/  @P0 BRA `(.L_x_22) ;  /* 0xfffffffc00c00947 */ /* 0x000fec000383ffff */
[----:B------:R3:W-:Y:S02]  /*19b0*/  STS [R2], R3 ;  /* 0x0000000302007388 */ /* 0x0007e40000000800 */
.L_x_21:
[----:B------:R-:W-:-:S13]  /*19c0*/  ISETP.NE.AND P0, PT, R6, RZ, PT ;  /* 0x000000ff0600720c */ /* 0x000fda0003f05270 */
[----:B------:R-:W-:Y:S05]  /*19d0*/  @!P0 BRA `(.L_x_13) ;  /* 0x0000000000288947 */ /* 0x000fea0003800000 */
[----:B------:R-:W-:-:S05]  /*19e0*/  UMOV UR4, URZ ;  /* 0x000000ff00047c82 */ /* 0x000fca0008000000 */
.L_x_23:
[C---:B------:R-:W-:Y:S01]  /*19f0*/  IMAD R9, R8.reuse, UR6, RZ ;  /* 0x0000000608097c24 */ /* 0x040fe2000f8e02ff */
[----:B------:R-:W-:Y:S01]  /*1a00*/  UIADD3 UR4, UPT, UPT, UR4, 0x1, URZ ;  /* 0x0000000104047890 */ /* 0x000fe2000fffe0ff */
[----:B------:R-:W-:Y:S02]  /*1a10*/  VIADD R8, R8, 0x1 ;  /* 0x0000000108087836 */ /* 0x000fe40000000000 */
[----:B------:R-:W-:-:S03]  /*1a20*/  IMAD R9, R9, 0x4, R2 ;  /* 0x0000000409097824 */ /* 0x000fc600078e0202 */
[----:B------:R-:W-:Y:S02]  /*1a30*/  ISETP.NE.AND P0, PT, R6, UR4, PT ;  /* 0x0000000406007c0c */ /* 0x000fe4000bf05270 */
[----:B--2---:R-:W2:Y:S02]  /*1a40*/  LDS R0, [R9] ;  /* 0x0000000009007984 */ /* 0x004ea40000000800 */
[----:B--23--:R-:W-:-:S05]  /*1a50*/  IADD3 R3, PT, PT, R0, R3, RZ ;  /* 0x0000000300037210 */ /* 0x00cfca0007ffe0ff */
[----:B------:R2:W-:Y:S04]  /*1a60*/  STS [R2], R3 ;  /* 0x0000000302007388 */ /* 0x0005e80000000800 */
[----:B------:R-:W-:Y:S05]  /*1a70*/  @P0 BRA `(.L_x_23) ;  /* 0xfffffffc00dc0947 */ /* 0x000fea000383ffff */
.L_x_13:
[----:B------:R-:W-:Y:S02]  /*1a80*/  ISETP.GE.AND P1, PT, R7, 0x1, PT ;  /* 0x000000010700780c */ /* 0x000fe40003f26270 */
[----:B-12---:R-:W-:Y:S02]  /*1a90*/  ISETP.GT.AND P0, PT, R3, RZ, PT ;  /* 0x000000ff0300720c */ /* 0x006fe40003f04270 */
[----:B---3--:R-:W-:-:S04]  /*1aa0*/  I2FP.F32.U32 R20, R3 ;  /* 0x0000000300147245 */ /* 0x008fc80000201000 */
[----:B------:R-:W-:-:S05]  /*1ab0*/  FSEL R20, R20, 1, P0 ;  /* 0x3f80000014147808 */ /* 0x000fca0000000000 */
[----:B------:R-:W-:Y:S05]  /*1ac0*/  @!P1 BRA `(.L_x_24) ;  /* 0x0000000800fc9947 */ /* 0x000fea0003800000 */
[C---:B------:R-:W-:Y:S01]  /*1ad0*/  ISETP.GE.U32.AND P0, PT, R7.reuse, 0x4, PT ;  /* 0x000000040700780c */ /* 0x040fe20003f06070 */
[----:B------:R-:W-:Y:S01]  /*1ae0*/  HFMA2 R16, -RZ, RZ, 0, 0 ;  /* 0x00000000ff107431 */ /* 0x000fe200000001ff */
[----:B------:R-:W-:-:S11]  /*1af0*/  LOP3.LUT R18, R7, 0x3, RZ, 0xc0, !PT ;  /* 0x0000000307127812 */ /* 0x000fd600078ec0ff */
[----:B------:R-:W-:Y:S05]  /*1b00*/  @!P0 BRA `(.L_x_25) ;  /* 0x0000000400948947 */ /* 0x000fea0003800000 */
[----:B------:R-:W1:Y:S01]  /*1b10*/  S2UR UR5, SR_CgaCtaId ;  /* 0x00000000000579c3 */ /* 0x000e620000008800 */
[----:B------:R-:W-:Y:S01]  /*1b20*/  UMOV UR4, 0x400 ;  /* 0x0000040000047882 */ /* 0x000fe20000000000 */
[----:B------:R-:W-:Y:S01]  /*1b30*/  LOP3.LUT R16, R7, 0x7ffffffc, RZ, 0xc0, !PT ;  /* 0x7ffffffc07107812 */ /* 0x000fe200078ec0ff */
[C-C-:B------:R-:W-:Y:S01]  /*1b40*/  IMAD.IADD R21, R22.reuse, 0x1, R25.reuse ;  /* 0x0000000116157824 */ /* 0x140fe200078e0219 */
[CC--:B------:R-:W-:Y:S01]  /*1b50*/  LEA R19, R22.reuse, R25.reuse, 0x1 ;  /* 0x0000001916137211 */ /* 0x0c0fe200078e08ff */
[--C-:B------:R-:W-:Y:S01]  /*1b60*/  IMAD R17, R22, 0x3, R25.reuse ;  /* 0x0000000316117824 */ /* 0x100fe200078e0219 */
[----:B------:R-:W-:Y:S01]  /*1b70*/  MOV R14, R25 ;  /* 0x00000019000e7202 */ /* 0x000fe20000000f00 */
[----:B------:R-:W-:Y:S01]  /*1b80*/  IMAD.MOV.U32 R15, RZ, RZ, R25 ;  /* 0x000000ffff0f7224 */ /* 0x000fe200078e0019 */
[----:B------:R-:W2:Y:S01]  /*1b90*/  LDC R23, c[0x0][0x398] ;  /* 0x0000e600ff177b82 */ /* 0x000ea20000000800 */
[----:B----4-:R-:W-:-:S07]  /*1ba0*/  IMAD.MOV R13, RZ, RZ, -R16 ;  /* 0x000000ffff0d7224 */ /* 0x010fce00078e0a10 */
[----:B0-----:R-:W0:Y:S01]  /*1bb0*/  LDC.64 R2, c[0x0][0x388] ;  /* 0x0000e200ff027b82 */ /* 0x001e220000000a00 */
[----:B-1----:R-:W-:-:S06]  /*1bc0*/  ULEA UR4, UR5, UR4, 0x18 ;  /* 0x0000000405047291 */ /* 0x002fcc000f8ec0ff */
[----:B------:R-:W-:-:S07]  /*1bd0*/  LEA R12, R25, UR4, 0x2 ;  /* 0x00000004190c7c11 */ /* 0x000fce000f8e10ff */
.L_x_34:
[----:B------:R-:W1:Y:S01]  /*1be0*/  LDS R0, [R12] ;  /* 0x000000000c007984 */ /* 0x000e620000000800 */
[----:B------:R-:W3:Y:S01]  /*1bf0*/  MUFU.RCP R7, R20 ;  /* 0x0000001400077308 */ /* 0x000ee20000001000 */
[----:B------:R-:W-:Y:S01]  /*1c00*/  BSSY.RECONVERGENT B0, `(.L_x_26) ;  /* 0x000000b000007945 */ /* 0x000fe20003800200 */
[----:B---3--:R-:W-:-:S04]  /*1c10*/  FFMA R6, -R20, R7, 1 ;  /* 0x3f80000014067423 */ /* 0x008fc80000000107 */
[----:B------:R-:W-:Y:S02]  /*1c20*/  FFMA R7, R7, R6, R7 ;  /* 0x0000000607077223 */ /* 0x000fe40000000007 */
[----:B-1----:R-:W1:Y:S02]  /*1c30*/  FCHK P0, R0, R20 ;  /* 0x0000001400007302 */ /* 0x002e640000000000 */
[----:B------:R-:W-:-:S04]  /*1c40*/  FFMA R6, R0, R7, RZ ;  /* 0x0000000700067223 */ /* 0x000fc800000000ff */
[----:B------:R-:W-:-:S04]  /*1c50*/  FFMA R27, -R20, R6, R0 ;  /* 0x00000006141b7223 */ /* 0x000fc80000000100 */
[----:B------:R-:W-:Y:S01]  /*1c60*/  FFMA R27, R7, R27, R6 ;  /* 0x0000001b071b7223 */ /* 0x000fe20000000006 */
[----:B-1----:R-:W-:Y:S06]  /*1c70*/  @!P0 BRA `(.L_x_27) ;  /* 0x00000000000c8947 */ /* 0x002fec0003800000 */
[----:B------:R-:W-:-:S07]  /*1c80*/  MOV R24, 0x1ca0 ;  /* 0x00001ca000187802 */ /* 0x000fce0000000f00 */
[----:B0-2---:R-:W-:Y:S05]  /*1c90*/  CALL.REL.NOINC `($__internal_0_$__cuda_sm3x_div_rn_noftz_f32_slowpath) ;  /* 0x0000000800907944 */ /* 0x005fea0003c00000 */
[----:B------:R-:W-:-:S07]  /*1ca0*/  MOV R27, R0 ;  /* 0x00000000001b7202 */ /* 0x000fce0000000f00 */
.L_x_27:
[----:B------:R-:W-:Y:S05]  /*1cb0*/  BSYNC.RECONVERGENT B0 ;  /* 0x0000000000007941 */ /* 0x000fea0003800200 */
.L_x_26:
[----:B------:R-:W-:Y:S01]  /*1cc0*/  IMAD R11, R22, 0x4, R12 ;  /* 0x00000004160b7824 */ /* 0x000fe200078e020c */
[----:B------:R-:W1:Y:S01]  /*1cd0*/  LDC.64 R6, c[0x0][0x380] ;  /* 0x0000e000ff067b82 */ /* 0x000e620000000a00 */
[----:B------:R-:W3:Y:S01]  /*1ce0*/  MUFU.RCP R29, R20 ;  /* 0x00000014001d7308 */ /* 0x000ee20000001000 */
[----:B------:R-:W-:Y:S03]  /*1cf0*/  BSSY.RECONVERGENT B0, `(.L_x_28) ;  /* 0x0000012000007945 */ /* 0x000fe60003800200 */
[----:B------:R-:W4:Y:S03]  /*1d00*/  LDS R11, [R11] ;  /* 0x000000000b0b7984 */ /* 0x000f260000000800 */
[----:B------:R-:W5:Y:S01]  /*1d10*/  LDC.64 R8, c[0x0][0x388] ;  /* 0x0000e200ff087b82 */ /* 0x000f620000000a00 */
[----:B---3--:R-:W-:-:S04]  /*1d20*/  FFMA R0, -R20, R29, 1 ;  /* 0x3f80000014007423 */ /* 0x008fc8000000011d */
[----:B------:R-:W-:Y:S01]  /*1d30*/  FFMA R0, R29, R0, R29 ;  /* 0x000000001d007223 */ /* 0x000fe2000000001d */
[----:B-1----:R-:W-:-:S05]  /*1d40*/  IMAD.WIDE R6, R14, 0x4, R6 ;  /* 0x000000040e067825 */ /* 0x002fca00078e0206 */
[----:B------:R1:W-:Y:S01]  /*1d50*/  STG.E desc[UR8][R6.64], R27 ;  /* 0x0000001b06007986 */ /* 0x0003e2000c101908 */
[----:B-----5:R-:W-:-:S05]  /*1d60*/  IMAD.WIDE.U32 R8, R15, 0x4, R8 ;  /* 0x000000040f087825 */ /* 0x020fca00078e0008 */
[----:B------:R1:W-:Y:S01]  /*1d70*/  STG.E desc[UR8][R8.64], RZ ;  /* 0x000000ff08007986 */ /* 0x0003e2000c101908 */
[----:B----4-:R-:W3:Y:S01]  /*1d80*/  FCHK P0, R11, R20 ;  /* 0x000000140b007302 */ /* 0x010ee20000000000 */
[----:B------:R-:W-:-:S04]  /*1d90*/  FFMA R29, R0, R11, RZ ;  /* 0x0000000b001d7223 */ /* 0x000fc800000000ff */
[----:B------:R-:W-:-:S04]  /*1da0*/  FFMA R10, -R20, R29, R11 ;  /* 0x0000001d140a7223 */ /* 0x000fc8000000010b */
[----:B------:R-:W-:Y:S01]  /*1db0*/  FFMA R29, R0, R10, R29 ;  /* 0x0000000a001d7223 */ /* 0x000fe2000000001d */
[----:B-1-3--:R-:W-:Y:S06]  /*1dc0*/  @!P0 BRA `(.L_x_29) ;  /* 0x0000000000108947 */ /* 0x00afec0003800000 */
[----:B------:R-:W-:Y:S02]  /*1dd0*/  MOV R0, R11 ;  /* 0x0000000b00007202 */ /* 0x000fe40000000f00 */
[----:B------:R-:W-:-:S07]  /*1de0*/  MOV R24, 0x1e00 ;  /* 0x00001e0000187802 */ /* 0x000fce0000000f00 */
[----:B0-2---:R-:W-:Y:S05]  /*1df0*/  CALL.REL.NOINC `($__internal_0_$__cuda_sm3x_div_rn_noftz_f32_slowpath) ;  /* 0x0000000800387944 */ /* 0x005fea0003c00000 */
[----:B------:R-:W-:-:S07]  /*1e00*/  MOV R29, R0 ;  /* 0x00000000001d7202 */ /* 0x000fce0000000f00 */
.L_x_29:
[----:B------:R-:W-:Y:S05]  /*1e10*/  BSYNC.RECONVERGENT B0 ;  /* 0x0000000000007941 */ /* 0x000fea0003800200 */
.L_x_28:
[----:B------:R-:W-:Y:S01]  /*1e20*/  IMAD R11, R22, 0x8, R12 ;  /* 0x00000008160b7824 */ /* 0x000fe200078e020c */
[----:B------:R-:W1:Y:S01]  /*1e30*/  MUFU.RCP R27, R20 ;  /* 0x00000014001b7308 */ /* 0x000e620000001000 */
[----:B--2---:R-:W-:Y:S01]  /*1e40*/  IMAD.WIDE R6, R23, 0x4, R6 ;  /* 0x0000000417067825 */ /* 0x004fe200078e0206 */
[----:B------:R-:W-:Y:S03]  /*1e50*/  BSSY.RECONVERGENT B0, `(.L_x_30) ;  /* 0x0000010000007945 */ /* 0x000fe60003800200 */
[----:B------:R-:W2:Y:S01]  /*1e60*/  LDS R11, [R11] ;  /* 0x000000000b0b7984 */ /* 0x000ea20000000800 */
[----:B0-----:R-:W-:-:S03]  /*1e70*/  IMAD.WIDE.U32 R8, R21, 0x4, R2 ;  /* 0x0000000415087825 */ /* 0x001fc600078e0002 */
[----:B------:R0:W-:Y:S04]  /*1e80*/  STG.E desc[UR8][R6.64], R29 ;  /* 0x0000001d06007986 */ /* 0x0001e8000c101908 */
[----:B------:R0:W-:Y:S01]  /*1e90*/  STG.E desc[UR8][R8.64], RZ ;  /* 0x000000ff08007986 */ /* 0x0001e2000c101908 */
[----:B-1----:R-:W-:-:S04]  /*1ea0*/  FFMA R0, -R20, R27, 1 ;  /* 0x3f80000014007423 */ /* 0x002fc8000000011b */
[----:B------:R-:W-:Y:S01]  /*1eb0*/  FFMA R0, R27, R0, R27 ;  /* 0x000000001b007223 */ /* 0x000fe2000000001b */
[----:B--2---:R-:W1:Y:S03]  /*1ec0*/  FCHK P0, R11, R20 ;  /* 0x000000140b007302 */ /* 0x004e660000000000 */
[----:B------:R-:W-:-:S04]  /*1ed0*/  FFMA R27, R0, R11, RZ ;  /* 0x0000000b001b7223 */ /* 0x000fc800000000ff */
[----:B------:R-:W-:-:S04]  /*1ee0*/  FFMA R10, -R20, R27, R11 ;  /* 0x0000001b140a7223 */ /* 0x000fc8000000010b */
[----:B------:R-:W-:Y:S01]  /*1ef0*/  FFMA R27, R0, R10, R27 ;  /* 0x0000000a001b7223 */ /* 0x000fe2000000001b */
[----:B01----:R-:W-:Y:S06]  /*1f00*/  @!P0 BRA `(.L_x_31) ;  /* 0x0000000000108947 */ /* 0x003fec0003800000 */
[----:B------:R-:W-:Y:S02]  /*1f10*/  MOV R0, R11 ;  /* 0x0000000b00007202 */ /* 0x000fe40000000f00 */
[----:B------:R-:W-:-:S07]  /*1f20*/  MOV R24, 0x1f40 ;  /* 0x00001f4000187802 */ /* 0x000fce0000000f00 */
[----:B------:R-:W-:Y:S05]  /*1f30*/  CALL.REL.NOINC `($__internal_0_$__cuda_sm3x_div_rn_noftz_f32_slowpath) ;  /* 0x0000000400e87944 */ /* 0x000fea0003c00000 */
[----:B------:R-:W-:-:S07]  /*1f40*/  MOV R27, R0 ;  /* 0x00000000001b7202 */ /* 0x000fce0000000f00 */
.L_x_31:
[----:B------:R-:W-:Y:S05]  /*1f50*/  BSYNC.RECONVERGENT B0 ;  /* 0x0000000000007941 */ /* 0x000fea0003800200 */
.L_x_30:
[----:B------:R-:W-:Y:S01]  /*1f60*/  IMAD R11, R22, 0xc, R12 ;  /* 0x0000000c160b7824 */ /* 0x000fe200078e020c */
[----:B------:R-:W0:Y:S01]  /*1f70*/  MUFU.RCP R29, R20 ;  /* 0x00000014001d7308 */ /* 0x000e220000001000 */
[----:B------:R-:W-:Y:S01]  /*1f80*/  IMAD.WIDE R6, R23, 0x4, R6 ;  /* 0x0000000417067825 */ /* 0x000fe200078e0206 */
[----:B------:R-:W-:Y:S03]  /*1f90*/  BSSY.RECONVERGENT B0, `(.L_x_32) ;  /* 0x000000f000007945 */ /* 0x000fe60003800200 */
[----:B------:R-:W1:Y:S01]  /*1fa0*/  LDS R11, [R11] ;  /* 0x000000000b0b7984 */ /* 0x000e620000000800 */
[----:B------:R-:W-:-:S03]  /*1fb0*/  IMAD.WIDE.U32 R8, R19, 0x4, R2 ;  /* 0x0000000413087825 */ /* 0x000fc600078e0002 */
[----:B------:R2:W-:Y:S04]  /*1fc0*/  STG.E desc[UR8][R6.64], R27 ;  /* 0x0000001b06007986 */ /* 0x0005e8000c101908 */
[----:B------:R2:W-:Y:S01]  /*1fd0*/  STG.E desc[UR8][R8.64], RZ ;  /* 0x000000ff08007986 */ /* 0x0005e2000c101908 */
[----:B0-----:R-:W-:-:S04]  /*1fe0*/  FFMA R0, -R20, R29, 1 ;  /* 0x3f80000014007423 */ /* 0x001fc8000000011d */
[----:B------:R-:W-:Y:S01]  /*1ff0*/  FFMA R0, R29, R0, R29 ;  /* 0x000000001d007223 */ /* 0x000fe2000000001d */
[----:B-1----:R-:W0:Y:S03]  /*2000*/  FCHK P0, R11, R20 ;  /* 0x000000140b007302 */ /* 0x002e260000000000 */
[----:B------:R-:W-:-:S04]  /*2010*/  FFMA R29, R0, R11, RZ ;  /* 0x0000000b001d7223 */ /* 0x000fc800000000ff */
[----:B------:R-:W-:-:S04]  /*2020*/  FFMA R10, -R20, R29, R11 ;  /* 0x0000001d140a7223 */ /* 0x000fc8000000010b */
[----:B------:R-:W-:Y:S01]  /*2030*/  FFMA R0, R0, R10, R29 ;  /* 0x0000000a00007223 */ /* 0x000fe2000000001d */
[----:B0-2---:R-:W-:Y:S06]  /*2040*/  @!P0 BRA `(.L_x_33) ;  /* 0x00000000000c8947 */ /* 0x005fec0003800000 */
[----:B------:R-:W-:Y:S01]  /*2050*/  IMAD.MOV.U32 R0, RZ, RZ, R11 ;  /* 0x000000ffff007224 */ /* 0x000fe200078e000b */
[----:B------:R-:W-:-:S07]  /*2060*/  MOV R24, 0x2080 ;  /* 0x0000208000187802 */ /* 0x000fce0000000f00 */
[----:B------:R-:W-:Y:S05]  /*2070*/  CALL.REL.NOINC `($__internal_0_$__cuda_sm3x_div_rn_noftz_f32_slowpath) ;  /* 0x0000000400987944 */ /* 0x000fea0003c00000 */
.L_x_33:
[----:B------:R-:W-:Y:S05]  /*2080*/  BSYNC.RECONVERGENT B0 ;  /* 0x0000000000007941 */ /* 0x000fea0003800200 */
.L_x_32:
[----:B------:R-:W-:Y:S01]  /*2090*/  IMAD.WIDE R8, R23, 0x4, R6 ;  /* 0x0000000417087825 */ /* 0x000fe200078e0206 */
[----:B------:R-:W-:Y:S02]  /*20a0*/  IADD3 R13, PT, PT, R13, 0x4, RZ ;  /* 0x000000040d0d7810 */ /* 0x000fe40007ffe0ff */
[----:B------:R-:W-:Y:S01]  /*20b0*/  LEA R14, R23, R14, 0x2 ;  /* 0x0000000e170e7211 */ /* 0x000fe200078e10ff */
[----:B------:R-:W-:Y:S01]  /*20c0*/  IMAD.WIDE.U32 R6, R17, 0x4, R2 ;  /* 0x0000000411067825 */ /* 0x000fe200078e0002 */
[----:B------:R1:W-:Y:S01]  /*20d0*/  STG.E desc[UR8][R8.64], R0 ;  /* 0x0000000008007986 */ /* 0x0003e2000c101908 */
[----:B------:R-:W-:Y:S02]  /*20e0*/  ISETP.NE.AND P0, PT, R13, RZ, PT ;  /* 0x000000ff0d00720c */ /* 0x000fe40003f05270 */
[C---:B------:R-:W-:Y:S01]  /*20f0*/  IMAD R21, R22.reuse, 0x4, R21 ;  /* 0x0000000416157824 */ /* 0x040fe200078e0215 */
[----:B------:R1:W-:Y:S01]  /*2100*/  STG.E desc[UR8][R6.64], RZ ;  /* 0x000000ff06007986 */ /* 0x0003e2000c101908 */
[C---:B------:R-:W-:Y:S01]  /*2110*/  LEA R19, R22.reuse, R19, 0x2 ;  /* 0x0000001316137211 */ /* 0x040fe200078e10ff */
[C---:B------:R-:W-:Y:S01]  /*2120*/  IMAD R12, R22.reuse, 0x10, R12 ;  /* 0x00000010160c7824 */ /* 0x040fe200078e020c */
[----:B------:R-:W-:-:S02]  /*2130*/  LEA R15, R22, R15, 0x2 ;  /* 0x0000000f160f7211 */ /* 0x000fc400078e10ff */
[----:B------:R-:W-:-:S05]  /*2140*/  LEA R17, R22, R17, 0x2 ;  /* 0x0000001116117211 */ /* 0x000fca00078e10ff */
[----:B-1----:R-:W-:Y:S05]  /*2150*/  @P0 BRA `(.L_x_34) ;  /* 0xfffffff800a00947 */ /* 0x002fea000383ffff */
.L_x_25:
[----:B------:R-:W-:-:S13]  /*2160*/  ISETP.NE.AND P0, PT, R18, RZ, PT ;  /* 0x000000ff1200720c */ /* 0x000fda0003f05270 */
[----:B------:R-:W-:Y:S05]  /*2170*/  @!P0 BRA `(.L_x_24) ;  /* 0x0000000400508947 */ /* 0x000fea0003800000 */
[----:B------:R-:W-:-:S13]  /*2180*/  ISETP.NE.AND P0, PT, R18, 0x1, PT ;  /* 0x000000011200780c */ /* 0x000fda0003f05270 */
[----:B------:R-:W-:Y:S05]  /*2190*/  @!P0 BRA `(.L_x_35) ;  /* 0x0000000000cc8947 */ /* 0x000fea0003800000 */
[----:B------:R-:W1:Y:S01]  /*21a0*/  S2UR UR5, SR_CgaCtaId ;  /* 0x00000000000579c3 */ /* 0x000e620000008800 */
[----:B------:R-:W-:Y:S01]  /*21b0*/  UMOV UR4, 0x400 ;  /* 0x0000040000047882 */ /* 0x000fe20000000000 */
[----:B------:R-:W-:Y:S01]  /*21c0*/  IMAD R3, R16, R22, R25 ;  /* 0x0000001610037224 */ /* 0x000fe200078e0219 */
[----:B------:R-:W2:Y:S01]  /*21d0*/  MUFU.RCP R9, R20 ;  /* 0x0000001400097308 */ /* 0x000ea20000001000 */
[----:B------:R-:W-:Y:S01]  /*21e0*/  BSSY.RECONVERGENT B0, `(.L_x_36) ;  /* 0x000000f000007945 */ /* 0x000fe20003800200 */
[----:B--2---:R-:W-:Y:S01]  /*21f0*/  FFMA R0, -R20, R9, 1 ;  /* 0x3f80000014007423 */ /* 0x004fe20000000109 */
[----:B-1----:R-:W-:-:S03]  /*2200*/  ULEA UR4, UR5, UR4, 0x18 ;  /* 0x0000000405047291 */ /* 0x002fc6000f8ec0ff */
[----:B------:R-:W-:-:S03]  /*2210*/  FFMA R0, R9, R0, R9 ;  /* 0x0000000009007223 */ /* 0x000fc60000000009 */
[----:B------:R-:W-:-:S05]  /*2220*/  LEA R7, R3, UR4, 0x2 ;  /* 0x0000000403077c11 */ /* 0x000fca000f8e10ff */
[----:B----4-:R-:W1:Y:S02]  /*2230*/  LDS R13, [R7] ;  /* 0x00000000070d7984 */ /* 0x010e640000000800 */
[----:B-1----:R-:W1:Y:S01]  /*2240*/  FCHK P0, R13, R20 ;  /* 0x000000140d007302 */ /* 0x002e620000000000 */
[----:B------:R-:W-:-:S04]  /*2250*/  FFMA R9, R0, R13, RZ ;  /* 0x0000000d00097223 */ /* 0x000fc800000000ff */
[----:B0-----:R-:W-:-:S04]  /*2260*/  FFMA R2, -R20, R9, R13 ;  /* 0x0000000914027223 */ /* 0x001fc8000000010d */
[----:B------:R-:W-:Y:S01]  /*2270*/  FFMA R11, R0, R2, R9 ;  /* 0x00000002000b7223 */ /* 0x000fe20000000009 */
[----:B-1----:R-:W-:Y:S06]  /*2280*/  @!P0 BRA `(.L_x_37) ;  /* 0x0000000000108947 */ /* 0x002fec0003800000 */
[----:B------:R-:W-:Y:S02]  /*2290*/  MOV R0, R13 ;  /* 0x0000000d00007202 */ /* 0x000fe40000000f00 */
[----:B------:R-:W-:-:S07]  /*22a0*/  MOV R24, 0x22c0 ;  /* 0x000022c000187802 */ /* 0x000fce0000000f00 */
[----:B------:R-:W-:Y:S05]  /*22b0*/  CALL.REL.NOINC `($__internal_0_$__cuda_sm3x_div_rn_noftz_f32_slowpath) ;  /* 0x0000000400087944 */ /* 0x000fea0003c00000 */
[----:B------:R-:W-:-:S07]  /*22c0*/  IMAD.MOV.U32 R11, RZ, RZ, R0 ;  /* 0x000000ffff0b7224 */ /* 0x000fce00078e0000 */
.L_x_37:
[----:B------:R-:W-:Y:S05]  /*22d0*/  BSYNC.RECONVERGENT B0 ;  /* 0x0000000000007941 */ /* 0x000fea0003800200 */
.L_x_36:
[----:B------:R-:W-:Y:S01]  /*22e0*/  LEA R0, R22, R7, 0x2 ;  /* 0x0000000716007211 */ /* 0x000fe200078e10ff */
[----:B------:R-:W0:Y:S01]  /*22f0*/  LDC.64 R8, c[0x0][0x388] ;  /* 0x0000e200ff087b82 */ /* 0x000e220000000a00 */
[----:B------:R-:W1:Y:S01]  /*2300*/  LDCU UR4, c[0x0][0x398] ;  /* 0x00007300ff0477ac */ /* 0x000e620008000800 */
[----:B------:R-:W2:Y:S01]  /*2310*/  MUFU.RCP R17, R20 ;  /* 0x0000001400117308 */ /* 0x000ea20000001000 */
[----:B------:R-:W-:Y:S01]  /*2320*/  BSSY.RECONVERGENT B0, `(.L_x_38) ;  /* 0x0000013000007945 */ /* 0x000fe20003800200 */
[----:B------:R3:W4:Y:S04]  /*2330*/  LDS R15, [R0] ;  /* 0x00000000000f7984 */ /* 0x0007280000000800 */
[----:B------:R-:W5:Y:S01]  /*2340*/  LDC.64 R6, c[0x0][0x380] ;  /* 0x0000e000ff067b82 */ /* 0x000f620000000a00 */
[----:B-1----:R-:W-:-:S02]  /*2350*/  IMAD R13, R16, UR4, R25 ;  /* 0x00000004100d7c24 */ /* 0x002fc4000f8e0219 */
[----:B--2---:R-:W-:Y:S01]  /*2360*/  FFMA R2, -R20, R17, 1 ;  /* 0x3f80000014027423 */ /* 0x004fe20000000111 */
[----:B0-----:R-:W-:-:S04]  /*2370*/  IMAD.WIDE.U32 R8, R3, 0x4, R8 ;  /* 0x0000000403087825 */ /* 0x001fc800078e0008 */
[----:B---3--:R-:W-:Y:S01]  /*2380*/  FFMA R0, R17, R2, R17 ;  /* 0x0000000211007223 */ /* 0x008fe20000000011 */
[----:B-----5:R-:W-:-:S05]  /*2390*/  IMAD.WIDE R6, R13, 0x4, R6 ;  /* 0x000000040d067825 */ /* 0x020fca00078e0206 */
[----:B------:R0:W-:Y:S04]  /*23a0*/  STG.E desc[UR8][R6.64], R11 ;  /* 0x0000000b06007986 */ /* 0x0001e8000c101908 */
[----:B------:R0:W-:Y:S01]  /*23b0*/  STG.E desc[UR8][R8.64], RZ ;  /* 0x000000ff08007986 */ /* 0x0001e2000c101908 */
[----:B----4-:R-:W1:Y:S01]  /*23c0*/  FCHK P0, R15, R20 ;  /* 0x000000140f007302 */ /* 0x010e620000000000 */
[----:B------:R-:W-:-:S04]  /*23d0*/  FFMA R13, R0, R15, RZ ;  /* 0x0000000f000d7223 */ /* 0x000fc800000000ff */
[----:B------:R-:W-:-:S04]  /*23e0*/  FFMA R2, -R20, R13, R15 ;  /* 0x0000000d14027223 */ /* 0x000fc8000000010f */
[----:B------:R-:W-:Y:S01]  /*23f0*/  FFMA R0, R0, R2, R13 ;  /* 0x0000000200007223 */ /* 0x000fe2000000000d */
[----:B------:R-:W-:Y:S01]  /*2400*/  IADD3 R2, PT, PT, R3, R22, RZ ;  /* 0x0000001603027210 */ /* 0x000fe20007ffe0ff */
[----:B01----:R-:W-:Y:S06]  /*2410*/  @!P0 BRA `(.L_x_39) ;  /* 0x00000000000c8947 */ /* 0x003fec0003800000 */
[----:B------:R-:W-:Y:S01]  /*2420*/  IMAD.MOV.U32 R0, RZ, RZ, R15 ;  /* 0x000000ffff007224 */ /* 0x000fe200078e000f */
[----:B------:R-:W-:-:S07]  /*2430*/  MOV R24, 0x2450 ;  /* 0x0000245000187802 */ /* 0x000fce0000000f00 */
[----:B------:R-:W-:Y:S05]  /*2440*/  CALL.REL.NOINC `($__internal_0_$__cuda_sm3x_div_rn_noftz_f32_slowpath) ;  /* 0x0000000000a47944 */ /* 0x000fea0003c00000 */
.L_x_39:
[----:B------:R-:W-:Y:S05]  /*2450*/  BSYNC.RECONVERGENT B0 ;  /* 0x0000000000007941 */ /* 0x000fea0003800200 */
.L_x_38:
[----:B------:R-:W0:Y:S01]  /*2460*/  LDC R3, c[0x0][0x398] ;  /* 0x0000e600ff037b82 */ /* 0x000e220000000800 */
[----:B------:R-:W-:-:S07]  /*2470*/  IADD3 R16, PT, PT, R16, 0x2, RZ ;  /* 0x0000000210107810 */ /* 0x000fce0007ffe0ff */
[----:B------:R-:W1:Y:S01]  /*2480*/  LDC.64 R8, c[0x0][0x388] ;  /* 0x0000e200ff087b82 */ /* 0x000e620000000a00 */
[----:B0-----:R-:W-:-:S05]  /*2490*/  IMAD.WIDE R6, R3, 0x4, R6 ;  /* 0x0000000403067825 */ /* 0x001fca00078e0206 */
[----:B------:R2:W-:Y:S01]  /*24a0*/  STG.E desc[UR8][R6.64], R0 ;  /* 0x0000000006007986 */ /* 0x0005e2000c101908 */
[----:B-1----:R-:W-:-:S05]  /*24b0*/  IMAD.WIDE.U32 R2, R2, 0x4, R8 ;  /* 0x0000000402027825 */ /* 0x002fca00078e0008 */
[----:B------:R2:W-:Y:S02]  /*24c0*/  STG.E desc[UR8][R2.64], RZ ;  /* 0x000000ff02007986 */ /* 0x0005e4000c101908 */
.L_x_35:
[----:B------:R-:W1:Y:S02]  /*24d0*/  LDCU UR4, c[0x0][0x39c] ;  /* 0x00007380ff0477ac */ /* 0x000e640008000800 */
[----:B-1----:R-:W-:-:S04]  /*24e0*/  ULOP3.LUT UR4, UR4, 0x1, URZ, 0xc0, !UPT ;  /* 0x0000000104047892 */ /* 0x002fc8000f8ec0ff */
[----:B------:R-:W-:-:S09]  /*24f0*/  UISETP.NE.U32.AND UP0, UPT, UR4, 0x1, UPT ;  /* 0x000000010400788c */ /* 0x000fd2000bf05070 */
[----:B------:R-:W-:Y:S05]  /*2500*/  BRA.U UP0, `(.L_x_24) ;  /* 0x00000001006c7547 */ /* 0x000fea000b800000 */
[----:B------:R-:W1:Y:S01]  /*2510*/  S2UR UR5, SR_CgaCtaId ;  /* 0x00000000000579c3 */ /* 0x000e620000008800 */
[----:B------:R-:W-:Y:S01]  /*2520*/  UMOV UR4, 0x400 ;  /* 0x0000040000047882 */ /* 0x000fe20000000000 */
[----:B------:R-:W-:Y:S01]  /*2530*/  IMAD R22, R22, R16, R25 ;  /* 0x0000001016167224 */ /* 0x000fe200078e0219 */
[----:B--2---:R-:W2:Y:S01]  /*2540*/  MUFU.RCP R3, R20 ;  /* 0x0000001400037308 */ /* 0x004ea20000001000 */
[----:B------:R-:W-:Y:S01]  /*2550*/  BSSY.RECONVERGENT B0, `(.L_x_40) ;  /* 0x000000e000007945 */ /* 0x000fe20003800200 */
[----:B--2---:R-:W-:Y:S01]  /*2560*/  FFMA R0, -R20, R3, 1 ;  /* 0x3f80000014007423 */ /* 0x004fe20000000103 */
[----:B-1----:R-:W-:-:S03]  /*2570*/  ULEA UR4, UR5, UR4, 0x18 ;  /* 0x0000000405047291 */ /* 0x002fc6000f8ec0ff */
[----:B------:R-:W-:-:S03]  /*2580*/  FFMA R0, R3, R0, R3 ;  /* 0x0000000003007223 */ /* 0x000fc60000000003 */
[----:B0-----:R-:W-:-:S05]  /*2590*/  LEA R2, R22, UR4, 0x2 ;  /* 0x0000000416027c11 */ /* 0x001fca000f8e10ff */
[----:B------:R-:W0:Y:S02]  /*25a0*/  LDS R7, [R2] ;  /* 0x0000000002077984 */ /* 0x000e240000000800 */
[----:B0-----:R-:W0:Y:S01]  /*25b0*/  FCHK P0, R7, R20 ;  /* 0x0000001407007302 */ /* 0x001e220000000000 */
[----:B------:R-:W-:-:S04]  /*25c0*/  FFMA R3, R0, R7, RZ ;  /* 0x0000000700037223 */ /* 0x000fc800000000ff */
[----:B------:R-:W-:-:S04]  /*25d0*/  FFMA R6, -R20, R3, R7 ;  /* 0x0000000314067223 */ /* 0x000fc80000000107 */
[----:B------:R-:W-:Y:S01]  /*25e0*/  FFMA R0, R0, R6, R3 ;  /* 0x0000000600007223 */ /* 0x000fe20000000003 */
[----:B0-----:R-:W-:Y:S06]  /*25f0*/  @!P0 BRA `(.L_x_41) ;  /* 0x00000000000c8947 */ /* 0x001fec0003800000 */
[----:B------:R-:W-:Y:S02]  /*2600*/  MOV R0, R7 ;  /* 0x0000000700007202 */ /* 0x000fe40000000f00 */
[----:B------:R-:W-:-:S07]  /*2610*/  MOV R24, 0x2630 ;  /* 0x0000263000187802 */ /* 0x000fce0000000f00 */
[----:B----4-:R-:W-:Y:S05]  /*2620*/  CALL.REL.NOINC `($__internal_0_$__cuda_sm3x_div_rn_noftz_f32_slowpath) ;  /* 0x00000000002c7944 */ /* 0x010fea0003c00000 */
.L_x_41:
[----:B------:R-:W-:Y:S05]  /*2630*/  BSYNC.RECONVERGENT B0 ;  /* 0x0000000000007941 */ /* 0x000fea0003800200 */
.L_x_40:
[----:B------:R-:W0:Y:S01]  /*2640*/  LDC.64 R2, c[0x0][0x380] ;  /* 0x0000e000ff027b82 */ /* 0x000e220000000a00 */
[----:B------:R-:W1:Y:S07]  /*2650*/  LDCU UR4, c[0x0][0x398] ;  /* 0x00007300ff0477ac */ /* 0x000e6e0008000800 */
[----:B------:R-:W2:Y:S01]  /*2660*/  LDC.64 R6, c[0x0][0x388] ;  /* 0x0000e200ff067b82 */ /* 0x000ea20000000a00 */
[----:B-1----:R-:W-:-:S04]  /*2670*/  IMAD R25, R16, UR4, R25 ;  /* 0x0000000410197c24 */ /* 0x002fc8000f8e0219 */
[----:B0-----:R-:W-:-:S05]  /*2680*/  IMAD.WIDE R2, R25, 0x4, R2 ;  /* 0x0000000419027825 */ /* 0x001fca00078e0202 */
[----:B------:R1:W-:Y:S01]  /*2690*/  STG.E desc[UR8][R2.64], R0 ;  /* 0x0000000002007986 */ /* 0x0003e2000c101908 */
[----:B--2---:R-:W-:-:S05]  /*26a0*/  IMAD.WIDE.U32 R22, R22, 0x4, R6 ;  /* 0x0000000416167825 */ /* 0x004fca00078e0006 */
[----:B------:R1:W-:Y:S02]  /*26b0*/  STG.E desc[UR8][R22.64], RZ ;  /* 0x000000ff16007986 */ /* 0x0003e4000c101908 */
.L_x_24:
[----:B------:R-:W-:Y:S01]  /*26c0*/  STG.E desc[UR8][R4.64], RZ ;  /* 0x000000ff04007986 */ /* 0x000fe2000c101908 */
[----:B------:R-:W-:Y:S05]  /*26d0*/  EXIT ;  /* 0x000000000000794d */ /* 0x000fea0003800000 */
        .weak           $__internal_0_$__cuda_sm3x_div_rn_noftz_f32_slowpath
        .type           $__internal_0_$__cuda_sm3x_div_rn_noftz_f32_slowpath,@function
        .size           $__internal_0_$__cuda_sm3x_div_rn_noftz_f32_slowpath,(.L_x_92 - $__internal_0_$__cuda_sm3x_div_rn_noftz_f32_slowpath)
$__internal_0_$__cuda_sm3x_div_rn_noftz_f32_slowpath:
[----:B------:R-:W-:Y:S01]  /*26e0*/  SHF.R.U32.HI R11, RZ, 0x17, R20 ;  /* 0x00000017ff0b7819 */ /* 0x000fe20000011614 */
[----:B------:R-:W-:Y:S01]  /*26f0*/  BSSY.RECONVERGENT B1, `(.L_x_42) ;  /* 0x0000063000017945 */ /* 0x000fe20003800200 */
[----:B------:R-:W-:Y:S02]  /*2700*/  SHF.R.U32.HI R9, RZ, 0x17, R0 ;  /* 0x00000017ff097819 */ /* 0x000fe40000011600 */
[----:B------:R-:W-:Y:S02]  /*2710*/  LOP3.LUT R11, R11, 0xff, RZ, 0xc0, !PT ;  /* 0x000000ff0b0b7812 */ /* 0x000fe400078ec0ff */
[----:B------:R-:W-:Y:S02]  /*2720*/  LOP3.LUT R9, R9, 0xff, RZ, 0xc0, !PT ;  /* 0x000000ff09097812 */ /* 0x000fe400078ec0ff */
[----:B------:R-:W-:Y:S01]  /*2730*/  MOV R26, R20 ;  /* 0x00000014001a7202 */ /* 0x000fe20000000f00 */
[----:B------:R-:W-:Y:S01]  /*2740*/  VIADD R10, R11, 0xffffffff ;  /* 0xffffffff0b0a7836 */ /* 0x000fe20000000000 */
[----:B------:R-:W-:-:S04]  /*2750*/  IADD3 R8, PT, PT, R9, -0x1, RZ ;  /* 0xffffffff09087810 */ /* 0x000fc80007ffe0ff */
[----:B------:R-:W-:-:S04]  /*2760*/  ISETP.GT.U32.AND P0, PT, R10, 0xfd, PT ;  /* 0x000000fd0a00780c */ /* 0x000fc80003f04070 */
[----:B------:R-:W-:-:S13]  /*2770*/  ISETP.GT.U32.OR P0, PT, R8, 0xfd, P0 ;  /* 0x000000fd0800780c */ /* 0x000fda0000704470 */
[----:B------:R-:W-:Y:S01]  /*2780*/  @!P0 IMAD.MOV.U32 R27, RZ, RZ, RZ ;  /* 0x000000ffff1b8224 */ /* 0x000fe200078e00ff */
[----:B------:R-:W-:Y:S06]  /*2790*/  @!P0 BRA `(.L_x_43) ;  /* 0x00000000005c8947 */ /* 0x000fec0003800000 */
[----:B------:R-:W-:Y:S02]  /*27a0*/  FSETP.GTU.FTZ.AND P0, PT, |R0|, +INF , PT ;  /* 0x7f8000000000780b */ /* 0x000fe40003f1c200 */
[----:B------:R-:W-:-:S04]  /*27b0*/  FSETP.GTU.FTZ.AND P1, PT, |R20|, +INF , PT ;  /* 0x7f8000001400780b */ /* 0x000fc80003f3c200 */
[----:B------:R-:W-:-:S13]  /*27c0*/  PLOP3.LUT P0, PT, P0, P1, PT, 0xf8, 0x8f ;  /* 0x00000000008f781c */ /* 0x000fda0000703f70 */
[----:B------:R-:W-:Y:S05]  /*27d0*/  @P0 BRA `(.L_x_44) ;  /* 0x00000004004c0947 */ /* 0x000fea0003800000 */
[----:B------:R-:W-:-:S13]  /*27e0*/  LOP3.LUT P0, RZ, R26, 0x7fffffff, R0, 0xc8, !PT ;  /* 0x7fffffff1aff7812 */ /* 0x000fda000780c800 */
[----:B------:R-:W-:Y:S05]  /*27f0*/  @!P0 BRA `(.L_x_45) ;  /* 0x00000004003c8947 */ /* 0x000fea0003800000 */
[----:B------:R-:W-:Y:S02]  /*2800*/  FSETP.NEU.FTZ.AND P2, PT, |R0|, +INF , PT ;  /* 0x7f8000000000780b */ /* 0x000fe40003f5d200 */
[----:B------:R-:W-:Y:S02]  /*2810*/  FSETP.NEU.FTZ.AND P1, PT, |R20|, +INF , PT ;  /* 0x7f8000001400780b */ /* 0x000fe40003f3d200 */
[----:B------:R-:W-:-:S11]  /*2820*/  FSETP.NEU.FTZ.AND P0, PT, |R0|, +INF , PT ;  /* 0x7f8000000000780b */ /* 0x000fd60003f1d200 */
[----:B------:R-:W-:Y:S05]  /*2830*/  @!P1 BRA !P2, `(.L_x_45) ;  /* 0x00000004002c9947 */ /* 0x000fea0005000000 */
[----:B------:R-:W-:-:S04]  /*2840*/  LOP3.LUT P2, RZ, R0, 0x7fffffff, RZ, 0xc0, !PT ;  /* 0x7fffffff00ff7812 */ /* 0x000fc8000784c0ff */
[----:B------:R-:W-:-:S13]  /*2850*/  PLOP3.LUT P1, PT, P1, P2, PT, 0x2f, 0xf2 ;  /* 0x0000000000f2781c */ /* 0x000fda0000f24577 */
[----:B------:R-:W-:Y:S05]  /*2860*/  @P1 BRA `(.L_x_46) ;  /* 0x0000000400181947 */ /* 0x000fea0003800000 */
[----:B------:R-:W-:-:S04]  /*2870*/  LOP3.LUT P1, RZ, R26, 0x7fffffff, RZ, 0xc0, !PT ;  /* 0x7fffffff1aff7812 */ /* 0x000fc8000782c0ff */
[----:B------:R-:W-:-:S13]  /*2880*/  PLOP3.LUT P0, PT, P0, P1, PT, 0x2f, 0xf2 ;  /* 0x0000000000f2781c */ /* 0x000fda0000702577 */
[----:B------:R-:W-:Y:S05]  /*2890*/  @P0 BRA `(.L_x_47) ;  /* 0x0000000400000947 */ /* 0x000fea0003800000 */
[----:B------:R-:W-:Y:S02]  /*28a0*/  ISETP.GE.AND P0, PT, R8, RZ, PT ;  /* 0x000000ff0800720c */ /* 0x000fe40003f06270 */
[----:B------:R-:W-:-:S11]  /*28b0*/  ISETP.GE.AND P1, PT, R10, RZ, PT ;  /* 0x000000ff0a00720c */ /* 0x000fd60003f26270 */
[----:B------:R-:W-:Y:S01]  /*28c0*/  @P0 MOV R27, RZ ;  /* 0x000000ff001b0202 */ /* 0x000fe20000000f00 */
[----:B------:R-:W-:Y:S01]  /*28d0*/  @!P0 FFMA R0, R0, 1.84467440737095516160e+19, RZ ;  /* 0x5f80000000008823 */ /* 0x000fe200000000ff */
[----:B------:R-:W-:Y:S01]  /*28e0*/  @!P0 MOV R27, 0xffffffc0 ;  /* 0xffffffc0001b8802 */ /* 0x000fe20000000f00 */
[----:B------:R-:W-:-:S04]  /*28f0*/  @!P1 FFMA R26, R20, 1.84467440737095516160e+19, RZ ;  /* 0x5f800000141a9823 */ /* 0x000fc800000000ff */
[----:B------:R-:W-:-:S07]  /*2900*/  @!P1 VIADD R27, R27, 0x40 ;  /* 0x000000401b1b9836 */ /* 0x000fce0000000000 */
.L_x_43:
[----:B------:R-:W-:Y:S01]  /*2910*/  LEA R29, R11, 0xc0800000, 0x17 ;  /* 0xc08000000b1d7811 */ /* 0x000fe200078eb8ff */
[----:B------:R-:W-:Y:S01]  /*2920*/  BSSY.RECONVERGENT B2, `(.L_x_48) ;  /* 0x0000036000027945 */ /* 0x000fe20003800200 */
[----:B------:R-:W-:Y:S02]  /*2930*/  IADD3 R9, PT, PT, R9, -0x7f, RZ ;  /* 0xffffff8109097810 */ /* 0x000fe40007ffe0ff */
[----:B------:R-:W-:Y:S02]  /*2940*/  IADD3 R28, PT, PT, -R29, R26, RZ ;  /* 0x0000001a1d1c7210 */ /* 0x000fe40007ffe1ff */
[C---:B------:R-:W-:Y:S01]  /*2950*/  IADD3 R26, PT, PT, R9.reuse, 0x7f, -R11 ;  /* 0x0000007f091a7810 */ /* 0x040fe20007ffe80b */
[----:B------:R-:W-:Y:S01]  /*2960*/  IMAD R0, R9, -0x800000, R0 ;  /* 0xff80000009007824 */ /* 0x000fe200078e0200 */
[----:B------:R-:W0:Y:S01]  /*2970*/  MUFU.RCP R8, R28 ;  /* 0x0000001c00087308 */ /* 0x000e220000001000 */
[----:B------:R-:W-:Y:S02]  /*2980*/  FADD.FTZ R29, -R28, -RZ ;  /* 0x800000ff1c1d7221 */ /* 0x000fe40000010100 */
[----:B------:R-:W-:-:S02]  /*2990*/  IMAD.IADD R27, R26, 0x1, R27 ;  /* 0x000000011a1b7824 */ /* 0x000fc400078e021b */
[----:B0-----:R-:W-:-:S04]  /*29a0*/  FFMA R10, R8, R29, 1 ;  /* 0x3f800000080a7423 */ /* 0x001fc8000000001d */
[----:B------:R-:W-:-:S04]  /*29b0*/  FFMA R8, R8, R10, R8 ;  /* 0x0000000a08087223 */ /* 0x000fc80000000008 */
[----:B------:R-:W-:-:S04]  /*29c0*/  FFMA R11, R0, R8, RZ ;  /* 0x00000008000b7223 */ /* 0x000fc800000000ff */
[----:B------:R-:W-:-:S04]  /*29d0*/  FFMA R9, R29, R11, R0 ;  /* 0x0000000b1d097223 */ /* 0x000fc80000000000 */
[----:B------:R-:W-:-:S04]  /*29e0*/  FFMA R10, R8, R9, R11 ;  /* 0x00000009080a7223 */ /* 0x000fc8000000000b */
[----:B------:R-:W-:-:S04]  /*29f0*/  FFMA R9, R29, R10, R0 ;  /* 0x0000000a1d097223 */ /* 0x000fc80000000000 */
[----:B------:R-:W-:-:S05]  /*2a00*/  FFMA R0, R8, R9, R10 ;  /* 0x0000000908007223 */ /* 0x000fca000000000a */
[----:B------:R-:W-:-:S04]  /*2a10*/  SHF.R.U32.HI R26, RZ, 0x17, R0 ;  /* 0x00000017ff1a7819 */ /* 0x000fc80000011600 */
[----:B------:R-:W-:-:S04]  /*2a20*/  LOP3.LUT R26, R26, 0xff, RZ, 0xc0, !PT ;  /* 0x000000ff1a1a7812 */ /* 0x000fc800078ec0ff */
[----:B------:R-:W-:-:S04]  /*2a30*/  IADD3 R11, PT, PT, R26, R27, RZ ;  /* 0x0000001b1a0b7210 */ /* 0x000fc80007ffe0ff */
[----:B------:R-:W-:-:S04]  /*2a40*/  IADD3 R26, PT, PT, R11, -0x1, RZ ;  /* 0xffffffff0b1a7810 */ /* 0x000fc80007ffe0ff */
[----:B------:R-:W-:-:S13]  /*2a50*/  ISETP.GE.U32.AND P0, PT, R26, 0xfe, PT ;  /* 0x000000fe1a00780c */ /* 0x000fda0003f06070 */
[----:B------:R-:W-:Y:S05]  /*2a60*/  @!P0 BRA `(.L_x_49) ;  /* 0x0000000000808947 */ /* 0x000fea0003800000 */
[----:B------:R-:W-:-:S13]  /*2a70*/  ISETP.GT.AND P0, PT, R11, 0xfe, PT ;  /* 0x000000fe0b00780c */ /* 0x000fda0003f04270 */
[----:B------:R-:W-:Y:S05]  /*2a80*/  @P0 BRA `(.L_x_50) ;  /* 0x00000000006c0947 */ /* 0x000fea0003800000 */
[----:B------:R-:W-:-:S13]  /*2a90*/  ISETP.GE.AND P0, PT, R11, 0x1, PT ;  /* 0x000000010b00780c */ /* 0x000fda0003f06270 */
[----:B------:R-:W-:Y:S05]  /*2aa0*/  @P0 BRA `(.L_x_51) ;  /* 0x0000000000740947 */ /* 0x000fea0003800000 */
[----:B------:R-:W-:Y:S02]  /*2ab0*/  ISETP.GE.AND P0, PT, R11, -0x18, PT ;  /* 0xffffffe80b00780c */ /* 0x000fe40003f06270 */
[----:B------:R-:W-:-:S11]  /*2ac0*/  LOP3.LUT R0, R0, 0x80000000, RZ, 0xc0, !PT ;  /* 0x8000000000007812 */ /* 0x000fd600078ec0ff */
[----:B------:R-:W-:Y:S05]  /*2ad0*/  @!P0 BRA `(.L_x_51) ;  /* 0x0000000000688947 */ /* 0x000fea0003800000 */
[CCC-:B------:R-:W-:Y:S01]  /*2ae0*/  FFMA.RZ R26, R8.reuse, R9.reuse, R10.reuse ;  /* 0x00000009081a7223 */ /* 0x1c0fe2000000c00a */
[CCC-:B------:R-:W-:Y:S01]  /*2af0*/  FFMA.RP R27, R8.reuse, R9.reuse, R10.reuse ;  /* 0x00000009081b7223 */ /* 0x1c0fe2000000800a */
[----:B------:R-:W-:Y:S01]  /*2b00*/  FFMA.RM R8, R8, R9, R10 ;  /* 0x0000000908087223 */ /* 0x000fe2000000400a */
[C---:B------:R-:W-:Y:S01]  /*2b10*/  VIADD R9, R11.reuse, 0x20 ;  /* 0x000000200b097836 */ /* 0x040fe20000000000 */
[C---:B------:R-:W-:Y:S02]  /*2b20*/  ISETP.NE.AND P2, PT, R11.reuse, RZ, PT ;  /* 0x000000ff0b00720c */ /* 0x040fe40003f45270 */
[----:B------:R-:W-:Y:S02]  /*2b30*/  LOP3.LUT R10, R26, 0x7fffff, RZ, 0xc0, !PT ;  /* 0x007fffff1a0a7812 */ /* 0x000fe400078ec0ff */
[----:B------:R-:W-:Y:S02]  /*2b40*/  ISETP.NE.AND P1, PT, R11, RZ, PT ;  /* 0x000000ff0b00720c */ /* 0x000fe40003f25270 */
[----:B------:R-:W-:-:S02]  /*2b50*/  LOP3.LUT R10, R10, 0x800000, RZ, 0xfc, !PT ;  /* 0x008000000a0a7812 */ /* 0x000fc400078efcff */
[----:B------:R-:W-:Y:S02]  /*2b60*/  IADD3 R11, PT, PT, -R11, RZ, RZ ;  /* 0x000000ff0b0b7210 */ /* 0x000fe40007ffe1ff */
[----:B------:R-:W-:Y:S02]  /*2b70*/  SHF.L.U32 R9, R10, R9, RZ ;  /* 0x000000090a097219 */ /* 0x000fe400000006ff */
[----:B------:R-:W-:Y:S02]  /*2b80*/  FSETP.NEU.FTZ.AND P0, PT, R27, R8, PT ;  /* 0x000000081b00720b */ /* 0x000fe40003f1d000 */
[----:B------:R-:W-:Y:S02]  /*2b90*/  SEL R11, R11, RZ, P2 ;  /* 0x000000ff0b0b7207 */ /* 0x000fe40001000000 */
[----:B------:R-:W-:Y:S02]  /*2ba0*/  ISETP.NE.AND P1, PT, R9, RZ, P1 ;  /* 0x000000ff0900720c */ /* 0x000fe40000f25270 */
[----:B------:R-:W-:-:S02]  /*2bb0*/  SHF.R.U32.HI R11, RZ, R11, R10 ;  /* 0x0000000bff0b7219 */ /* 0x000fc4000001160a */
[----:B------:R-:W-:Y:S02]  /*2bc0*/  PLOP3.LUT P0, PT, P0, P1, PT, 0xf8, 0x8f ;  /* 0x00000000008f781c */ /* 0x000fe40000703f70 */
[----:B------:R-:W-:Y:S02]  /*2bd0*/  SHF.R.U32.HI R9, RZ, 0x1, R11 ;  /* 0x00000001ff097819 */ /* 0x000fe4000001160b */
[----:B------:R-:W-:-:S04]  /*2be0*/  SEL R8, RZ, 0x1, !P0 ;  /* 0x00000001ff087807 */ /* 0x000fc80004000000 */
[----:B------:R-:W-:-:S04]  /*2bf0*/  LOP3.LUT R8, R8, 0x1, R9, 0xf8, !PT ;  /* 0x0000000108087812 */ /* 0x000fc800078ef809 */
[----:B------:R-:W-:-:S04]  /*2c00*/  LOP3.LUT R8, R8, R11, RZ, 0xc0, !PT ;  /* 0x0000000b08087212 */ /* 0x000fc800078ec0ff */
[----:B------:R-:W-:-:S04]  /*2c10*/  IADD3 R9, PT, PT, R9, R8, RZ ;  /* 0x0000000809097210 */ /* 0x000fc80007ffe0ff */
[----:B------:R-:W-:Y:S01]  /*2c20*/  LOP3.LUT R0, R9, R0, RZ, 0xfc, !PT ;  /* 0x0000000009007212 */ /* 0x000fe200078efcff */
[----:B------:R-:W-:Y:S06]  /*2c30*/  BRA `(.L_x_51) ;  /* 0x0000000000107947 */ /* 0x000fec0003800000 */
.L_x_50:
[----:B------:R-:W-:-:S04]  /*2c40*/  LOP3.LUT R0, R0, 0x80000000, RZ, 0xc0, !PT ;  /* 0x8000000000007812 */ /* 0x000fc800078ec0ff */
[----:B------:R-:W-:Y:S01]  /*2c50*/  LOP3.LUT R0, R0, 0x7f800000, RZ, 0xfc, !PT ;  /* 0x7f80000000007812 */ /* 0x000fe200078efcff */
[----:B------:R-:W-:Y:S06]  /*2c60*/  BRA `(.L_x_51) ;  /* 0x0000000000047947 */ /* 0x000fec0003800000 */
.L_x_49:
[----:B------:R-:W-:-:S07]  /*2c70*/  IMAD R0, R27, 0x800000, R0 ;  /* 0x008000001b007824 */ /* 0x000fce00078e0200 */
.L_x_51:
[----:B------:R-:W-:Y:S05]  /*2c80*/  BSYNC.RECONVERGENT B2 ;  /* 0x0000000000027941 */ /* 0x000fea0003800200 */
.L_x_48:
[----:B------:R-:W-:Y:S05]  /*2c90*/  BRA `(.L_x_52) ;  /* 0x0000000000207947 */ /* 0x000fea0003800000 */
.L_x_47:
[----:B------:R-:W-:-:S04]  /*2ca0*/  LOP3.LUT R0, R26, 0x80000000, R0, 0x48, !PT ;  /* 0x800000001a007812 */ /* 0x000fc800078e4800 */
[----:B------:R-:W-:Y:S01]  /*2cb0*/  LOP3.LUT R0, R0, 0x7f800000, RZ, 0xfc, !PT ;  /* 0x7f80000000007812 */ /* 0x000fe200078efcff */
[----:B------:R-:W-:Y:S06]  /*2cc0*/  BRA `(.L_x_52) ;  /* 0x0000000000147947 */ /* 0x000fec0003800000 */
.L_x_46:
[----:B------:R-:W-:Y:S01]  /*2cd0*/  LOP3.LUT R0, R26, 0x80000000, R0, 0x48, !PT ;  /* 0x800000001a007812 */ /* 0x000fe200078e4800 */
[----:B------:R-:W-:Y:S06]  /*2ce0*/  BRA `(.L_x_52) ;  /* 0x00000000000c7947 */ /* 0x000fec0003800000 */
.L_x_45:
[----:B------:R-:W0:Y:S01]  /*2cf0*/  MUFU.RSQ R0, -QNAN ;  /* 0xffc0000000007908 */ /* 0x000e220000001400 */
[----:B------:R-:W-:Y:S05]  /*2d00*/  BRA `(.L_x_52) ;  /* 0x0000000000047947 */ /* 0x000fea0003800000 */
.L_x_44:
[----:B------:R-:W-:-:S07]  /*2d10*/  FADD.FTZ R0, R0, R20 ;  /* 0x0000001400007221 */ /* 0x000fce0000010000 */
.L_x_52:
[----:B------:R-:W-:Y:S05]  /*2d20*/  BSYNC.RECONVERGENT B1 ;  /* 0x0000000000017941 */ /* 0x000fea0003800200 */
.L_x_42:
[----:B------:R-:W-:Y:S01]  /*2d30*/  HFMA2 R9, -RZ, RZ, 0, 0 ;  /* 0x00000000ff097431 */ /* 0x000fe200000001ff */
[----:B------:R-:W-:-:S04]  /*2d40*/  MOV R8, R24 ;  /* 0x0000001800087202 */ /* 0x000fc80000000f00 */
[----:B0-----:R-:W-:Y:S05]  /*2d50*/  RET.REL.NODEC R8 `(_Z11getNewMeansN6thrust24THRUST_300001_SM_1000_NS10device_ptrIfEES2_NS1_IiEEii) ;  /* 0xffffffd008a87950 */ /* 0x001fea0003c3ffff */
.L_x_53:
        /* <DEDUP_REMOVED lines=10> */
.L_x_92:


//--------------------- .text._Z11setClustersN6thrust24THRUST_300001_SM_1000_NS10device_ptrIfEENS1_IiEES2_S2_iiiiS3_S3_ --------------------------
	.section	.text._Z11setClustersN6thrust24THRUST_300001_SM_1000_NS10device_ptrIfEENS1_IiEES2_S2_iiiiS3_S3_,"ax",@progbits
	.align	128
        .global         _Z11setClustersN6thrust24THRUST_300001_SM_1000_NS10device_ptrIfEENS1_IiEES2_S2_iiiiS3_S3_
        .type           _Z11setClustersN6thrust24THRUST_300001_SM_1000_NS10device_ptrIfEENS1_IiEES2_S2_iiiiS3_S3_,@function
        .size           _Z11setClustersN6thrust24THRUST_300001_SM_1000_NS10device_ptrIfEENS1_IiEES2_S2_iiiiS3_S3_,(.L_x_98 - _Z11setClustersN6thrust24THRUST_300001_SM_1000_NS10device_ptrIfEENS1_IiEES2_S2_iiiiS3_S3_)
        .other          _Z11setClustersN6thrust24THRUST_300001_SM_1000_NS10device_ptrIfEENS1_IiEES2_S2_iiiiS3_S3_,@"STO_CUDA_ENTRY STV_DEFAULT"
_Z11setClustersN6thrust24THRUST_300001_SM_1000_NS10device_ptrIfEENS1_IiEES2_S2_iiiiS3_S3_:
.text._Z11setClustersN6thrust24THRUST_300001_SM_1000_NS10device_ptrIfEENS1_IiEES2_S2_iiiiS3_S3_:
[----:B------:R-:W-:Y:S01]  /*0000*/  LDC R1, c[0x0][0x37c] ;  /* 0x0000df00ff017b82 */ /* 0x000fe20000000800 */
[----:B------:R-:W0:Y:S07]  /*0010*/  S2R R0, SR_TID.X ;  /* 0x0000000000007919 */ /* 0x000e2e0000002100 */
[----:B------:R-:W1:Y:S01]  /*0020*/  S2UR UR9, SR_CTAID.X ;  /* 0x00000000000979c3 */ /* 0x000e620000002500 */
[----:B------:R-:W2:Y:S07]  /*0030*/  LDCU UR4, c[0x0][0x3a0] ;  /* 0x00007400ff0477ac */ /* 0x000eae0008000800 */
[----:B------:R-:W1:Y:S02]  /*0040*/  LDC R2, c[0x0][0x360] ;  /* 0x0000d800ff027b82 */ /* 0x000e640000000800 */
[----:B-1----:R-:W-:-:S05]  /*0050*/  IMAD R21, R2, UR9, RZ ;  /* 0x0000000902157c24 */ /* 0x002fca000f8e02ff */
[----:B0-----:R-:W-:-:S04]  /*0060*/  IADD3 R3, PT, PT, R21, R0, RZ ;  /* 0x0000000015037210 */ /* 0x001fc80007ffe0ff */
[----:B--2---:R-:W-:-:S13]  /*0070*/  ISETP.GE.AND P0, PT, R3, UR4, PT ;  /* 0x0000000403007c0c */ /* 0x004fda000bf06270 */
[----:B------:R-:W-:Y:S05]  /*0080*/  @P0 EXIT ;  /* 0x000000000000094d */ /* 0x000fea0003800000 */
[----:B------:R-:W0:Y:S01]  /*0090*/  LDCU UR4, c[0x0][0x3a4] ;  /* 0x00007480ff0477ac */ /* 0x000e220008000800 */
[----:B------:R-:W-:Y:S01]  /*00a0*/  BSSY.RECONVERGENT B0, `(.L_x_54) ;  /* 0x000000f000007945 */ /* 0x000fe20003800200 */
[----:B------:R-:W1:Y:S01]  /*00b0*/  LDCU UR6, c[0x0][0x3a8] ;  /* 0x00007500ff0677ac */ /* 0x000e620008000800 */
[----:B------:R-:W2:Y:S01]  /*00c0*/  LDCU.64 UR10, c[0x0][0x358] ;  /* 0x00006b00ff0a77ac */ /* 0x000ea20008000a00 */
[----:B0-----:R-:W-:-:S04]  /*00d0*/  IMAD.U32 R6, RZ, RZ, UR4 ;  /* 0x00000004ff067e24 */ /* 0x001fc8000f8e00ff */
[----:B-1----:R-:W-:-:S05]  /*00e0*/  IMAD R5, R6, UR6, RZ ;  /* 0x0000000606057c24 */ /* 0x002fca000f8e02ff */
[----:B------:R-:W-:-:S13]  /*00f0*/  ISETP.GE.AND P0, PT, R0, R5, PT ;  /* 0x000000050000720c */ /* 0x000fda0003f06270 */
[----:B--2---:R-:W-:Y:S05]  /*0100*/  @P0 BRA `(.L_x_55) ;  /* 0x0000000000200947 */ /* 0x004fea0003800000 */
[----:B------:R-:W0:Y:S02]  /*0110*/  LDC.64 R4, c[0x0][0x390] ;  /* 0x0000e400ff047b82 */ /* 0x000e240000000a00 */
[----:B0-----:R-:W-:-:S06]  /*0120*/  IMAD.WIDE.U32 R4, R0, 0x4, R4 ;  /* 0x0000000400047825 */ /* 0x001fcc00078e0004 */
[----:B------:R-:W2:Y:S01]  /*0130*/  LDG.E R4, desc[UR10][R4.64] ;  /* 0x0000000a04047981 */ /* 0x000ea2000c1e1900 */
[----:B------:R-:W0:Y:S01]  /*0140*/  S2UR UR5, SR_CgaCtaId ;  /* 0x00000000000579c3 */ /* 0x000e220000008800 */
[----:B------:R-:W-:Y:S02]  /*0150*/  UMOV UR4, 0x400 ;  /* 0x0000040000047882 */ /* 0x000fe40000000000 */
[----:B0-----:R-:W-:-:S06]  /*0160*/  ULEA UR4, UR5, UR4, 0x18 ;  /* 0x0000000405047291 */ /* 0x001fcc000f8ec0ff */
[----:B------:R-:W-:-:S05]  /*0170*/  LEA R7, R0, UR4, 0x2 ;  /* 0x0000000400077c11 */ /* 0x000fca000f8e10ff */
[----:B--2---:R0:W-:Y:S02]  /*0180*/  STS [R7], R4 ;  /* 0x0000000407007388 */ /* 0x0041e40000000800 */
.L_x_55:
[----:B------:R-:W-:Y:S05]  /*0190*/  BSYNC.RECONVERGENT B0 ;  /* 0x0000000000007941 */ /* 0x000fea0003800200 */
.L_x_54:
[----:B------:R-:W-:Y:S01]  /*01a0*/  BAR.SYNC.DEFER_BLOCKING 0x0 ;  /* 0x0000000000007b1d */ /* 0x000fe20000010000 */
[----:B------:R-:W-:Y:S02]  /*01b0*/  ISETP.GE.AND P0, PT, R6, 0x1, PT ;  /* 0x000000010600780c */ /* 0x000fe40003f06270 */
[----:B0-----:R-:W-:-:S11]  /*01c0*/  MOV R4, 0x7fffffff ;  /* 0x7fffffff00047802 */ /* 0x001fd60000000f00 */
[----:B------:R-:W-:Y:S05]  /*01d0*/  @!P0 BRA `(.L_x_56) ;  /* 0x0000000c00908947 */ /* 0x000fea0003800000 */
[----:B------:R-:W-:-:S09]  /*01e0*/  UISETP.GE.AND UP0, UPT, UR6, 0x1, UPT ;  /* 0x000000010600788c */ /* 0x000fd2000bf06270 */
[----:B------:R-:W-:Y:S05]  /*01f0*/  BRA.U !UP0, `(.L_x_57) ;  /* 0x00000009088c7547 */ /* 0x000fea000b800000 */
[----:B------:R-:W-:Y:S01]  /*0200*/  ULOP3.LUT UR12, UR6, 0x7, URZ, 0xc0, !UPT ;  /* 0x00000007060c7892 */ /* 0x000fe2000f8ec0ff */
[----:B------:R-:W-:Y:S01]  /*0210*/  IMAD.MOV.U32 R4, RZ, RZ, 0x7fffffff ;  /* 0x7fffffffff047424 */ /* 0x000fe200078e00ff */
[----:B------:R-:W-:Y:S01]  /*0220*/  MOV R5, 0x7f7fffff ;  /* 0x7f7fffff00057802 */ /* 0x000fe20000000f00 */
[----:B------:R-:W-:Y:S01]  /*0230*/  IMAD.MOV.U32 R20, RZ, RZ, RZ ;  /* 0x000000ffff147224 */ /* 0x000fe200078e00ff */
[----:B------:R-:W-:Y:S02]  /*0240*/  UIADD3 UR4, UPT, UPT, UR12, -0x1, URZ ;  /* 0xffffffff0c047890 */ /* 0x000fe4000fffe0ff */
[----:B------:R-:W-:Y:S02]  /*0250*/  ULOP3.LUT UR13, UR6, 0x3, URZ, 0xc0, !UPT ;  /* 0x00000003060d7892 */ /* 0x000fe4000f8ec0ff */
[----:B------:R-:W-:Y:S02]  /*0260*/  ULOP3.LUT UR5, UR6, 0x7ffffff8, URZ, 0xc0, !UPT ;  /* 0x7ffffff806057892 */ /* 0x000fe4000f8ec0ff */
[----:B------:R-:W-:-:S11]  /*0270*/  UISETP.GE.U32.AND UP0, UPT, UR4, 0x3, UPT ;  /* 0x000000030400788c */ /* 0x000fd6000bf06070 */
.L_x_62:
[----:B------:R-:W0:Y:S01]  /*0280*/  LDCU UR6, c[0x0][0x3a8] ;  /* 0x00007500ff0677ac */ /* 0x000e220008000800 */
[----:B------:R-:W-:Y:S02]  /*0290*/  HFMA2 R22, -RZ, RZ, 0, 0 ;  /* 0x00000000ff167431 */ /* 0x000fe400000001ff */
[----:B------:R-:W-:Y:S01]  /*02a0*/  IMAD.MOV.U32 R10, RZ, RZ, RZ ;  /* 0x000000ffff0a7224 */ /* 0x000fe200078e00ff */
[----:B0-----:R-:W-:-:S09]  /*02b0*/  UISETP.GE.U32.AND UP1, UPT, UR6, 0x8, UPT ;  /* 0x000000080600788c */ /* 0x001fd2000bf26070 */
[----:B------:R-:W-:Y:S05]  /*02c0*/  BRA.U !UP1, `(.L_x_58) ;  /* 0x0000000109f47547 */ /* 0x000fea000b800000 */
[----:B------:R-:W0:Y:S01]  /*02d0*/  S2UR UR7, SR_CgaCtaId ;  /* 0x00000000000779c3 */ /* 0x000e220000008800 */
[----:B------:R-:W-:Y:S01]  /*02e0*/  UMOV UR4, 0x400 ;  /* 0x0000040000047882 */ /* 0x000fe20000000000 */
[----:B------:R-:W-:-:S06]  /*02f0*/  MOV R22, RZ ;  /* 0x000000ff00167202 */ /* 0x000fcc0000000f00 */
[----:B------:R-:W1:Y:S08]  /*0300*/  LDC.64 R6, c[0x0][0x380] ;  /* 0x0000e000ff067b82 */ /* 0x000e700000000a00 */
[----:B------:R-:W2:Y:S01]  /*0310*/  LDC.64 R8, c[0x0][0x3a0] ;  /* 0x0000e800ff087b82 */ /* 0x000ea20000000a00 */
[----:B0-----:R-:W-:-:S03]  /*0320*/  ULEA UR7, UR7, UR4, 0x18 ;  /* 0x0000000407077291 */ /* 0x001fc6000f8ec0ff */
[----:B------:R-:W-:-:S09]  /*0330*/  UMOV UR4, URZ ;  /* 0x000000ff00047c82 */ /* 0x000fd20008000000 */
.L_x_59:
[----:B--2---:R-:W-:-:S04]  /*0340*/  IMAD R17, R8, UR4, R3 ;  /* 0x0000000408117c24 */ /* 0x004fc8000f8e0203 */
[----:B-1----:R-:W-:-:S05]  /*0350*/  IMAD.WIDE R16, R17, 0x4, R6 ;  /* 0x0000000411107825 */ /* 0x002fca00078e0206 */
[----:B------:R0:W2:Y:S01]  /*0360*/  LDG.E R24, desc[UR10][R16.64] ;  /* 0x0000000a10187981 */ /* 0x0000a2000c1e1900 */
[----:B------:R-:W-:-:S05]  /*0370*/  IMAD.WIDE R18, R8, 0x4, R16 ;  /* 0x0000000408127825 */ /* 0x000fca00078e0210 */
[----:B------:R1:W3:Y:S01]  /*0380*/  LDG.E R23, desc[UR10][R18.64] ;  /* 0x0000000a12177981 */ /* 0x0002e2000c1e1900 */
[----:B------:R-:W-:-:S05]  /*0390*/  IMAD.WIDE R28, R8, 0x4, R18 ;  /* 0x00000004081c7825 */ /* 0x000fca00078e0212 */
[----:B------:R-:W4:Y:S01]  /*03a0*/  LDG.E R25, desc[UR10][R28.64] ;  /* 0x0000000a1c197981 */ /* 0x000f22000c1e1900 */
[----:B------:R-:W-:-:S04]  /*03b0*/  IMAD.WIDE R12, R8, 0x4, R28 ;  /* 0x00000004080c7825 */ /* 0x000fc800078e021c */
[C---:B------:R-:W-:Y:S02]  /*03c0*/  IMAD.WIDE R10, R8.reuse, 0x4, R12 ;  /* 0x00000004080a7825 */ /* 0x040fe400078e020c */
[----:B------:R-:W5:Y:S02]  /*03d0*/  LDG.E R12, desc[UR10][R12.64] ;  /* 0x0000000a0c0c7981 */ /* 0x000f64000c1e1900 */
[C---:B------:R-:W-:Y:S02]  /*03e0*/  IMAD.WIDE R14, R8.reuse, 0x4, R10 ;  /* 0x00000004080e7825 */ /* 0x040fe400078e020a */
[----:B------:R1:W5:Y:S02]  /*03f0*/  LDG.E R10, desc[UR10][R10.64] ;  /* 0x0000000a0a0a7981 */ /* 0x000364000c1e1900 */
[C---:B0-----:R-:W-:Y:S02]  /*0400*/  IMAD.WIDE R16, R8.reuse, 0x4, R14 ;  /* 0x0000000408107825 */ /* 0x041fe400078e020e */
[----:B------:R-:W5:Y:S04]  /*0410*/  LDG.E R26, desc[UR10][R14.64] ;  /* 0x0000000a0e1a7981 */ /* 0x000f68000c1e1900 */
[----:B------:R0:W5:Y:S01]  /*0420*/  LDG.E R27, desc[UR10][R16.64] ;  /* 0x0000000a101b7981 */ /* 0x000162000c1e1900 */
[----:B-1----:R-:W-:-:S06]  /*0430*/  IMAD.WIDE R18, R8, 0x4, R16 ;  /* 0x0000000408127825 */ /* 0x002fcc00078e0210 */
[----:B------:R1:W5:Y:S01]  /*0440*/  LDG.E R18, desc[UR10][R18.64] ;  /* 0x0000000a12127981 */ /* 0x000362000c1e1900 */
[----:B------:R-:W-:-:S05]  /*0450*/  IMAD R11, R9, UR4, R20 ;  /* 0x00000004090b7c24 */ /* 0x000fca000f8e0214 */
[----:B------:R-:W-:-:S05]  /*0460*/  LEA R29, R11, UR7, 0x2 ;  /* 0x000000070b1d7c11 */ /* 0x000fca000f8e10ff */
[----:B------:R-:W2:Y:S01]  /*0470*/  LDS R13, [R29] ;  /* 0x000000001d0d7984 */ /* 0x000ea20000000800 */
[----:B0-----:R-:W-:-:S05]  /*0480*/  IMAD R16, R9, 0x4, R29 ;  /* 0x0000000409107824 */ /* 0x001fca00078e021d */
[----:B------:R-:W3:Y:S01]  /*0490*/  LDS R28, [R16] ;  /* 0x00000000101c7984 */ /* 0x000ee20000000800 */
[----:B------:R-:W-:-:S05]  /*04a0*/  LEA R14, R9, R16, 0x2 ;  /* 0x00000010090e7211 */ /* 0x000fca00078e10ff */
[C---:B------:R-:W-:Y:S02]  /*04b0*/  IMAD R17, R9.reuse, 0x4, R14 ;  /* 0x0000000409117824 */ /* 0x040fe400078e020e */
[----:B------:R-:W4:Y:S03]  /*04c0*/  LDS R14, [R14] ;  /* 0x000000000e0e7984 */ /* 0x000f260000000800 */
[----:B-1----:R-:W-:Y:S01]  /*04d0*/  LEA R19, R9, R17, 0x2 ;  /* 0x0000001109137211 */ /* 0x002fe200078e10ff */
[----:B------:R-:W5:Y:S01]  /*04e0*/  LDS R11, [R17] ;  /* 0x00000000110b7984 */ /* 0x000f620000000800 */
[----:B------:R-:W-:-:S04]  /*04f0*/  UIADD3 UR4, UPT, UPT, UR4, 0x8, URZ ;  /* 0x0000000804047890 */ /* 0x000fc8000fffe0ff */
[----:B------:R-:W-:Y:S01]  /*0500*/  UISETP.NE.AND UP1, UPT, UR4, UR5, UPT ;  /* 0x000000050400728c */ /* 0x000fe2000bf25270 */
[----:B--2---:R-:W-:Y:S01]  /*0510*/  FADD R15, R24, -R13 ;  /* 0x8000000d180f7221 */ /* 0x004fe20000000000 */
[----:B------:R-:W-:Y:S01]  /*0520*/  IMAD R24, R9, 0x4, R19 ;  /* 0x0000000409187824 */ /* 0x000fe200078e0213 */
[----:B------:R-:W0:Y:S02]  /*0530*/  LDS R13, [R19] ;  /* 0x00000000130d7984 */ /* 0x000e240000000800 */
[----:B------:R-:W-:Y:S02]  /*0540*/  FFMA R22, R15, R15, R22 ;  /* 0x0000000f0f167223 */ /* 0x000fe40000000016 */
[----:B------:R-:W-:Y:S01]  /*0550*/  LEA R29, R9, R24, 0x2 ;  /* 0x00000018091d7211 */ /* 0x000fe200078e10ff */
[----:B------:R-:W1:Y:S01]  /*0560*/  LDS R15, [R24] ;  /* 0x00000000180f7984 */ /* 0x000e620000000800 */
[----:B---3--:R-:W-:-:S03]  /*0570*/  FADD R23, R23, -R28 ;  /* 0x8000001c17177221 */ /* 0x008fc60000000000 */
[----:B------:R-:W-:Y:S01]  /*0580*/  IMAD R28, R9, 0x4, R29 ;  /* 0x00000004091c7824 */ /* 0x000fe200078e021d */
[----:B------:R-:W2:Y:S04]  /*0590*/  LDS R16, [R29] ;  /* 0x000000001d107984 */ /* 0x000ea80000000800 */
[----:B------:R-:W3:Y:S01]  /*05a0*/  LDS R17, [R28] ;  /* 0x000000001c117984 */ /* 0x000ee20000000800 */
[----:B------:R-:W-:Y:S01]  /*05b0*/  FFMA R22, R23, R23, R22 ;  /* 0x0000001717167223 */ /* 0x000fe20000000016 */
[----:B----4-:R-:W-:Y:S01]  /*05c0*/  FADD R25, R25, -R14 ;  /* 0x8000000e19197221 */ /* 0x010fe20000000000 */
[----:B-----5:R-:W-:-:S03]  /*05d0*/  FADD R11, R12, -R11 ;  /* 0x8000000b0c0b7221 */ /* 0x020fc60000000000 */
[----:B------:R-:W-:-:S04]  /*05e0*/  FFMA R22, R25, R25, R22 ;  /* 0x0000001919167223 */ /* 0x000fc80000000016 */
[----:B------:R-:W-:Y:S01]  /*05f0*/  FFMA R22, R11, R11, R22 ;  /* 0x0000000b0b167223 */ /* 0x000fe20000000016 */
[----:B0-----:R-:W-:-:S04]  /*0600*/  FADD R13, R10, -R13 ;  /* 0x8000000d0a0d7221 */ /* 0x001fc80000000000 */
[----:B------:R-:W-:Y:S01]  /*0610*/  FFMA R22, R13, R13, R22 ;  /* 0x0000000d0d167223 */ /* 0x000fe20000000016 */
[----:B-1----:R-:W-:-:S04]  /*0620*/  FADD R15, R26, -R15 ;  /* 0x8000000f1a0f7221 */ /* 0x002fc80000000000 */
[----:B------:R-:W-:Y:S01]  /*0630*/  FFMA R22, R15, R15, R22 ;  /* 0x0000000f0f167223 */ /* 0x000fe20000000016 */
[----:B--2---:R-:W-:-:S04]  /*0640*/  FADD R27, R27, -R16 ;  /* 0x800000101b1b7221 */ /* 0x004fc80000000000 */
[----:B------:R-:W-:Y:S01]  /*0650*/  FFMA R22, R27, R27, R22 ;  /* 0x0000001b1b167223 */ /* 0x000fe20000000016 */
[----:B---3--:R-:W-:-:S04]  /*0660*/  FADD R17, R18, -R17 ;  /* 0x8000001112117221 */ /* 0x008fc80000000000 */
[----:B------:R-:W-:Y:S01]  /*0670*/  FFMA R22, R17, R17, R22 ;  /* 0x0000001111167223 */ /* 0x000fe20000000016 */
[----:B------:R-:W-:Y:S06]  /*0680*/  BRA.U UP1, `(.L_x_59) ;  /* 0xfffffffd012c7547 */ /* 0x000fec000b83ffff */
[----:B------:R-:W-:-:S07]  /*0690*/  MOV R10, UR5 ;  /* 0x00000005000a7c02 */ /* 0x000fce0008000f00 */
.L_x_58:
[----:B------:R-:W-:-:S09]  /*06a0*/  UISETP.NE.AND UP1, UPT, UR12, URZ, UPT ;  /* 0x000000ff0c00728c */ /* 0x000fd2000bf25270 */
[----:B------:R-:W-:Y:S05]  /*06b0*/  BRA.U !UP1, `(.L_x_60) ;  /* 0x0000000509387547 */ /* 0x000fea000b800000 */
[----:B------:R-:W-:Y:S01]  /*06c0*/  UISETP.NE.AND UP1, UPT, UR13, URZ, UPT ;  /* 0x000000ff0d00728c */ /* 0x000fe2000bf25270 */
[----:B------:R-:W-:Y:S10]  /*06d0*/  BRA.U !UP0, `(.L_x_61) ;  /* 0x0000000108807547 */ /* 0x000ff4000b800000 */
[----:B------:R-:W0:Y:S08]  /*06e0*/  LDC.64 R6, c[0x0][0x3a0] ;  /* 0x0000e800ff067b82 */ /* 0x000e300000000a00 */
[----:B------:R-:W1:Y:S01]  /*06f0*/  LDC.64 R14, c[0x0][0x380] ;  /* 0x0000e000ff0e7b82 */ /* 0x000e620000000a00 */
[----:B0-----:R-:W-:-:S04]  /*0700*/  IMAD R9, R10, R6, R3 ;  /* 0x000000060a097224 */ /* 0x001fc800078e0203 */
[----:B-1----:R-:W-:-:S05]  /*0710*/  IMAD.WIDE R14, R9, 0x4, R14 ;  /* 0x00000004090e7825 */ /* 0x002fca00078e020e */
[----:B------:R0:W2:Y:S01]  /*0720*/  LDG.E R13, desc[UR10][R14.64] ;  /* 0x0000000a0e0d7981 */ /* 0x0000a2000c1e1900 */
[----:B------:R-:W-:-:S05]  /*0730*/  IMAD.WIDE R16, R6, 0x4, R14 ;  /* 0x0000000406107825 */ /* 0x000fca00078e020e */
[----:B------:R-:W3:Y:S01]  /*0740*/  LDG.E R12, desc[UR10][R16.64] ;  /* 0x0000000a100c7981 */ /* 0x000ee2000c1e1900 */
[----:B------:R-:W-:-:S05]  /*0750*/  IMAD.WIDE R8, R6, 0x4, R16 ;  /* 0x0000000406087825 */ /* 0x000fca00078e0210 */
[----:B------:R1:W4:Y:S01]  /*0760*/  LDG.E R11, desc[UR10][R8.64] ;  /* 0x0000000a080b7981 */ /* 0x000322000c1e1900 */
[----:B------:R-:W-:-:S05]  /*0770*/  IMAD.WIDE R18, R6, 0x4, R8 ;  /* 0x0000000406127825 */ /* 0x000fca00078e0208 */
[----:B------:R-:W5:Y:S01]  /*0780*/  LDG.E R6, desc[UR10][R18.64] ;  /* 0x0000000a12067981 */ /* 0x000f62000c1e1900 */
[----:B------:R-:W0:Y:S01]  /*0790*/  S2R R25, SR_CgaCtaId ;  /* 0x0000000000197919 */ /* 0x000e220000008800 */
[----:B------:R-:W-:Y:S01]  /*07a0*/  MOV R24, 0x400 ;  /* 0x0000040000187802 */ /* 0x000fe20000000f00 */
[----:B------:R-:W-:-:S03]  /*07b0*/  IMAD R23, R10, R7, R20 ;  /* 0x000000070a177224 */ /* 0x000fc600078e0214 */
[----:B0-----:R-:W-:-:S05]  /*07c0*/  LEA R24, R25, R24, 0x18 ;  /* 0x0000001819187211 */ /* 0x001fca00078ec0ff */
[----:B------:R-:W-:-:S05]  /*07d0*/  IMAD R24, R23, 0x4, R24 ;  /* 0x0000000417187824 */ /* 0x000fca00078e0218 */
[C---:B------:R-:W-:Y:S02]  /*07e0*/  LEA R14, R7.reuse, R24, 0x2 ;  /* 0x00000018070e7211 */ /* 0x040fe400078e10ff */
[----:B------:R-:W2:Y:S03]  /*07f0*/  LDS R24, [R24] ;  /* 0x0000000018187984 */ /* 0x000ea60000000800 */
[C---:B-1----:R-:W-:Y:S01]  /*0800*/  IMAD R8, R7.reuse, 0x4, R14 ;  /* 0x0000000407087824 */ /* 0x042fe200078e020e */
[----:B------:R-:W3:Y:S04]  /*0810*/  LDS R15, [R14] ;  /* 0x000000000e0f7984 */ /* 0x000ee80000000800 */
[----:B------:R-:W-:-:S02]  /*0820*/  LEA R7, R7, R8, 0x2 ;  /* 0x0000000807077211 */ /* 0x000fc400078e10ff */
[----:B------:R-:W4:Y:S04]  /*0830*/  LDS R8, [R8] ;  /* 0x0000000008087984 */ /* 0x000f280000000800 */
[----:B------:R-:W5:Y:S01]  /*0840*/  LDS R7, [R7] ;  /* 0x0000000007077984 */ /* 0x000f620000000800 */
[----:B------:R-:W-:Y:S02]  /*0850*/  VIADD R10, R10, 0x4 ;  /* 0x000000040a0a7836 */ /* 0x000fe40000000000 */
[----:B--2---:R-:W-:-:S04]  /*0860*/  FADD R13, R13, -R24 ;  /* 0x800000180d0d7221 */ /* 0x004fc80000000000 */
[----:B------:R-:W-:Y:S01]  /*0870*/  FFMA R13, R13, R13, R22 ;  /* 0x0000000d0d0d7223 */ /* 0x000fe20000000016 */
[----:B---3--:R-:W-:-:S04]  /*0880*/  FADD R12, R12, -R15 ;  /* 0x8000000f0c0c7221 */ /* 0x008fc80000000000 */
[----:B------:R-:W-:Y:S01]  /*0890*/  FFMA R13, R12, R12, R13 ;  /* 0x0000000c0c0d7223 */ /* 0x000fe2000000000d */
[----:B----4-:R-:W-:-:S04]  /*08a0*/  FADD R12, R11, -R8 ;  /* 0x800000080b0c7221 */ /* 0x010fc80000000000 */
[----:B------:R-:W-:Y:S01]  /*08b0*/  FFMA R13, R12, R12, R13 ;  /* 0x0000000c0c0d7223 */ /* 0x000fe2000000000d */
[----:B-----5:R-:W-:-:S04]  /*08c0*/  FADD R6, R6, -R7 ;  /* 0x8000000706067221 */ /* 0x020fc80000000000 */
[----:B------:R-:W-:-:S07]  /*08d0*/  FFMA R22, R6, R6, R13 ;  /* 0x0000000606167223 */ /* 0x000fce000000000d */
.L_x_61:
[----:B------:R-:W-:Y:S05]  /*08e0*/  BRA.U !UP1, `(.L_x_60) ;  /* 0x0000000109ac7547 */ /* 0x000fea000b800000 */
[----:B------:R-:W-:Y:S02]  /*08f0*/  UISETP.NE.AND UP1, UPT, UR13, 0x1, UPT ;  /* 0x000000010d00788c */ /* 0x000fe4000bf25270 */
[----:B------:R-:W-:-:S04]  /*0900*/  ULOP3.LUT UP2, URZ, UR6, 0x1, URZ, 0xc0, !UPT ;  /* 0x0000000106ff7892 */ /* 0x000fc8000f84c0ff */
[----:B------:R-:W-:Y:S02]  /*0910*/  PLOP3.LUT P0, PT, PT, PT, UP1, 0x80, 0x8 ;  /* 0x000000000008781c */ /* 0x000fe40003f0f018 */
[----:B------:R-:W-:-:S03]  /*0920*/  PLOP3.LUT P1, PT, PT, PT, UP2, 0x80, 0x8 ;  /* 0x000000000008781c */ /* 0x000fc60003f2f028 */
[----:B------:R-:W0:Y:S01]  /*0930*/  @UP1 LDCU.64 UR16, c[0x0][0x380] ;  /* 0x00007000ff1017ac */ /* 0x000e220008000a00 */
[----:B------:R-:W1:Y:S01]  /*0940*/  @UP1 LDCU.64 UR14, c[0x0][0x3a0] ;  /* 0x00007400ff0e17ac */ /* 0x000e620008000a00 */
[----:B------:R-:W2:Y:S01]  /*0950*/  @UP2 LDCU.64 UR20, c[0x0][0x380] ;  /* 0x00007000ff1427ac */ /* 0x000ea20008000a00 */
[----:B------:R-:W3:Y:S01]  /*0960*/  @UP2 LDCU.64 UR18, c[0x0][0x3a0] ;  /* 0x00007400ff1227ac */ /* 0x000ee20008000a00 */
[----:B0-----:R-:W-:Y:S01]  /*0970*/  MOV R12, UR16 ;  /* 0x00000010000c7c02 */ /* 0x001fe20008000f00 */
[----:B------:R-:W-:-:S03]  /*0980*/  IMAD.U32 R13, RZ, RZ, UR17 ;  /* 0x00000011ff0d7e24 */ /* 0x000fc6000f8e00ff */
[C---:B-1----:R-:W-:Y:S01]  /*0990*/  @P0 IMAD R7, R10.reuse, UR14, R3 ;  /* 0x0000000e0a070c24 */ /* 0x042fe2000f8e0203 */
[----:B------:R-:W-:Y:S01]  /*09a0*/  MOV R15, UR14 ;  /* 0x0000000e000f7c02 */ /* 0x000fe20008000f00 */
[----:B------:R-:W-:Y:S02]  /*09b0*/  @P0 IMAD R11, R10, UR15, R20 ;  /* 0x0000000f0a0b0c24 */ /* 0x000fe4000f8e0214 */
[----:B------:R-:W-:Y:S01]  /*09c0*/  @P0 IMAD.WIDE R12, R7, 0x4, R12 ;  /* 0x00000004070c0825 */ /* 0x000fe200078e020c */
[----:B--2---:R-:W-:-:S03]  /*09d0*/  MOV R6, UR20 ;  /* 0x0000001400067c02 */ /* 0x004fc60008000f00 */
[----:B------:R-:W-:Y:S01]  /*09e0*/  @P0 VIADD R10, R10, 0x2 ;  /* 0x000000020a0a0836 */ /* 0x000fe20000000000 */
[----:B------:R0:W2:Y:S01]  /*09f0*/  @P0 LDG.E R8, desc[UR10][R12.64] ;  /* 0x0000000a0c080981 */ /* 0x0000a2000c1e1900 */
[----:B------:R-:W-:-:S04]  /*0a00*/  @P0 IMAD.WIDE R14, R15, 0x4, R12 ;  /* 0x000000040f0e0825 */ /* 0x000fc800078e020c */
[----:B------:R-:W-:Y:S02]  /*0a10*/  IMAD.U32 R7, RZ, RZ, UR21 ;  /* 0x00000015ff077e24 */ /* 0x000fe4000f8e00ff */
[----:B---3--:R-:W-:Y:S01]  /*0a20*/  @P1 IMAD R9, R10, UR18, R3 ;  /* 0x000000120a091c24 */ /* 0x008fe2000f8e0203 */
[----:B------:R-:W3:Y:S03]  /*0a30*/  @P0 LDG.E R14, desc[UR10][R14.64] ;  /* 0x0000000a0e0e0981 */ /* 0x000ee6000c1e1900 */
[----:B------:R-:W-:-:S06]  /*0a40*/  @P1 IMAD.WIDE R6, R9, 0x4, R6 ;  /* 0x0000000409061825 */ /* 0x000fcc00078e0206 */
[----:B------:R1:W4:Y:S01]  /*0a50*/  @P1 LDG.E R6, desc[UR10][R6.64] ;  /* 0x0000000a06061981 */ /* 0x000322000c1e1900 */
[----:B------:R-:W5:Y:S01]  /*0a60*/  @UP1 S2UR UR7, SR_CgaCtaId ;  /* 0x00000000000719c3 */ /* 0x000f620000008800 */
[----:B------:R-:W-:Y:S01]  /*0a70*/  @UP1 UMOV UR4, 0x400 ;  /* 0x0000040000041882 */ /* 0x000fe20000000000 */
[----:B0-----:R-:W-:Y:S01]  /*0a80*/  MOV R12, UR15 ;  /* 0x0000000f000c7c02 */ /* 0x001fe20008000f00 */
[----:B------:R-:W-:-:S05]  /*0a90*/  @P1 IMAD R10, R10, UR19, R20 ;  /* 0x000000130a0a1c24 */ /* 0x000fca000f8e0214 */
[----:B------:R-:W0:Y:S01]  /*0aa0*/  @UP2 S2UR UR8, SR_CgaCtaId ;  /* 0x00000000000829c3 */ /* 0x000e220000008800 */
[----:B-----5:R-:W-:-:S06]  /*0ab0*/  @UP1 ULEA UR4, UR7, UR4, 0x18 ;  /* 0x0000000407041291 */ /* 0x020fcc000f8ec0ff */
[----:B------:R-:W-:Y:S01]  /*0ac0*/  @P0 LEA R11, R11, UR4, 0x2 ;  /* 0x000000040b0b0c11 */ /* 0x000fe2000f8e10ff */
[----:B------:R-:W-:Y:S02]  /*0ad0*/  @UP2 UMOV UR4, 0x400 ;  /* 0x0000040000042882 */ /* 0x000fe40000000000 */
[----:B0-----:R-:W-:Y:S02]  /*0ae0*/  @UP2 ULEA UR4, UR8, UR4, 0x18 ;  /* 0x0000000408042291 */ /* 0x001fe4000f8ec0ff */
[----:B------:R-:W-:Y:S02]  /*0af0*/  @P0 IMAD R12, R12, 0x4, R11 ;  /* 0x000000040c0c0824 */ /* 0x000fe400078e020b */
[----:B------:R-:W2:Y:S02]  /*0b00*/  @P0 LDS R11, [R11] ;  /* 0x000000000b0b0984 */ /* 0x000ea40000000800 */
[----:B------:R-:W-:Y:S02]  /*0b10*/  @P1 LEA R10, R10, UR4, 0x2 ;  /* 0x000000040a0a1c11 */ /* 0x000fe4000f8e10ff */
[----:B------:R-:W3:Y:S04]  /*0b20*/  @P0 LDS R13, [R12] ;  /* 0x000000000c0d0984 */ /* 0x000ee80000000800 */
[----:B-1----:R-:W4:Y:S01]  /*0b30*/  @P1 LDS R7, [R10] ;  /* 0x000000000a071984 */ /* 0x002f220000000800 */
[----:B--2---:R-:W-:-:S04]  /*0b40*/  @P0 FADD R9, R8, -R11 ;  /* 0x8000000b08090221 */ /* 0x004fc80000000000 */
[----:B------:R-:W-:Y:S01]  /*0b50*/  @P0 FFMA R9, R9, R9, R22 ;  /* 0x0000000909090223 */ /* 0x000fe20000000016 */
[----:B---3--:R-:W-:-:S04]  /*0b60*/  @P0 FADD R14, R14, -R13 ;  /* 0x8000000d0e0e0221 */ /* 0x008fc80000000000 */
[----:B------:R-:W-:Y:S01]  /*0b70*/  @P0 FFMA R22, R14, R14, R9 ;  /* 0x0000000e0e160223 */ /* 0x000fe20000000009 */
[----:B----4-:R-:W-:-:S04]  /*0b80*/  @P1 FADD R7, R6, -R7 ;  /* 0x8000000706071221 */ /* 0x010fc80000000000 */
[----:B------:R-:W-:-:S07]  /*0b90*/  @P1 FFMA R22, R7, R7, R22 ;  /* 0x0000000707161223 */ /* 0x000fce0000000016 */
.L_x_60:
[----:B------:R-:W0:Y:S01]  /*0ba0*/  LDC R6, c[0x0][0x3a4] ;  /* 0x0000e900ff067b82 */ /* 0x000e220000000800 */
[----:B------:R-:W-:Y:S02]  /*0bb0*/  IADD3 R7, PT, PT, R20, 0x1, RZ ;  /* 0x0000000114077810 */ /* 0x000fe40007ffe0ff */
[----:B------:R-:W-:-:S04]  /*0bc0*/  FSETP.GEU.AND P0, PT, R22, R5, PT ;  /* 0x000000051600720b */ /* 0x000fc80003f0e000 */
[----:B------:R-:W-:Y:S02]  /*0bd0*/  SEL R4, R20, R4, !P0 ;  /* 0x0000000414047207 */ /* 0x000fe40004000000 */
[----:B------:R-:W-:Y:S02]  /*0be0*/  FSEL R5, R22, R5, !P0 ;  /* 0x0000000516057208 */ /* 0x000fe40004000000 */
[----:B0-----:R-:W-:-:S13]  /*0bf0*/  ISETP.NE.AND P1, PT, R7, R6, PT ;  /* 0x000000060700720c */ /* 0x001fda0003f25270 */
[----:B------:R-:W-:Y:S05]  /*0c00*/  @!P1 BRA `(.L_x_56) ;  /* 0x0000000400049947 */ /* 0x000fea0003800000 */
[----:B------:R-:W-:Y:S01]  /*0c10*/  IMAD.MOV.U32 R20, RZ, RZ, R7 ;  /* 0x000000ffff147224 */ /* 0x000fe200078e0007 */
[----:B------:R-:W-:Y:S06]  /*0c20*/  BRA `(.L_x_62) ;  /* 0xfffffff400947947 */ /* 0x000fec000383ffff */
.L_x_57:
[C---:B------:R-:W-:Y:S01]  /*0c30*/  IADD3 R4, PT, PT, R6.reuse, -0x1, RZ ;  /* 0xffffffff06047810 */ /* 0x040fe20007ffe0ff */
[----:B------:R-:W-:Y:S01]  /*0c40*/  IMAD.MOV.U32 R7, RZ, RZ, RZ ;  /* 0x000000ffff077224 */ /* 0x000fe200078e00ff */
[----:B------:R-:W-:Y:S02]  /*0c50*/  LOP3.LUT R10, R6, 0x3, RZ, 0xc0, !PT ;  /* 0x00000003060a7812 */ /* 0x000fe400078ec0ff */
[----:B------:R-:W-:Y:S01]  /*0c60*/  ISETP.GE.U32.AND P0, PT, R4, 0x3, PT ;  /* 0x000000030400780c */ /* 0x000fe20003f06070 */
[----:B------:R-:W-:Y:S01]  /*0c70*/  IMAD.MOV.U32 R4, RZ, RZ, 0x7fffffff ;  /* 0x7fffffffff047424 */ /* 0x000fe200078e00ff */
[----:B------:R-:W-:-:S11]  /*0c80*/  MOV R5, 0x7f7fffff ;  /* 0x7f7fffff00057802 */ /* 0x000fd60000000f00 */
[----:B------:R-:W-:Y:S05]  /*0c90*/  @!P0 BRA `(.L_x_63) ;  /* 0x0000000000b88947 */ /* 0x000fea0003800000 */
[----:B------:R-:W-:Y:S01]  /*0ca0*/  LOP3.LUT R7, R6, 0x7ffffffc, RZ, 0xc0, !PT ;  /* 0x7ffffffc06077812 */ /* 0x000fe200078ec0ff */
[----:B------:R-:W-:Y:S01]  /*0cb0*/  HFMA2 R8, -RZ, RZ, 0, 0 ;  /* 0x00000000ff087431 */ /* 0x000fe200000001ff */
[----:B------:R-:W-:Y:S01]  /*0cc0*/  MOV R4, 0x7fffffff ;  /* 0x7fffffff00047802 */ /* 0x000fe20000000f00 */
[----:B------:R-:W-:Y:S01]  /*0cd0*/  IMAD.MOV.U32 R5, RZ, RZ, 0x7f7fffff ;  /* 0x7f7fffffff057424 */ /* 0x000fe200078e00ff */
[----:B------:R-:W-:-:S13]  /*0ce0*/  ISETP.GT.AND P0, PT, R7, RZ, PT ;  /* 0x000000ff0700720c */ /* 0x000fda0003f04270 */
[----:B------:R-:W-:Y:S05]  /*0cf0*/  @!P0 BRA `(.L_x_64) ;  /* 0x0000000000888947 */ /* 0x000fea0003800000 */
[----:B------:R-:W-:Y:S01]  /*0d00*/  IMAD.IADD R9, R7, 0x1, -R8 ;  /* 0x0000000107097824 */ /* 0x000fe200078e0a08 */
[----:B------:R-:W-:-:S04]  /*0d10*/  PLOP3.LUT P0, PT, PT, PT, PT, 0x80, 0x8 ;  /* 0x000000000008781c */ /* 0x000fc80003f0f070 */
[----:B------:R-:W-:-:S13]  /*0d20*/  ISETP.GT.AND P1, PT, R9, 0xc, PT ;  /* 0x0000000c0900780c */ /* 0x000fda0003f24270 */
[----:B------:R-:W-:Y:S05]  /*0d30*/  @!P1 BRA `(.L_x_65) ;  /* 0x0000000000449947 */ /* 0x000fea0003800000 */
[----:B------:R-:W-:Y:S02]  /*0d40*/  PLOP3.LUT P0, PT, PT, PT, PT, 0x8, 0x80 ;  /* 0x000000000080781c */ /* 0x000fe40003f0e170 */
[----:B------:R-:W-:-:S11]  /*0d50*/  IADD3 R9, PT, PT, R7, -0xc, RZ ;  /* 0xfffffff407097810 */ /* 0x000fd60007ffe0ff */
.L_x_66:
[----:B------:R-:W-:-:S04]  /*0d60*/  FSETP.GT.AND P2, PT, R5, RZ, PT ;  /* 0x000000ff0500720b */ /* 0x000fc80003f44000 */
[----:B------:R-:W-:Y:S02]  /*0d70*/  FSEL R5, R5, RZ, !P2 ;  /* 0x000000ff05057208 */ /* 0x000fe40005000000 */
[----:B------:R-:W-:Y:S02]  /*0d80*/  SEL R4, R8, R4, P2 ;  /* 0x0000000408047207 */ /* 0x000fe40001000000 */
[----:B------:R-:W-:-:S04]  /*0d90*/  FSETP.GT.AND P3, PT, R5, RZ, PT ;  /* 0x000000ff0500720b */ /* 0x000fc80003f64000 */
[----:B------:R-:W-:-:S04]  /*0da0*/  FSEL R5, R5, RZ, !P3 ;  /* 0x000000ff05057208 */ /* 0x000fc80005800000 */
[----:B------:R-:W-:-:S04]  /*0db0*/  FSETP.GT.AND P4, PT, R5, RZ, PT ;  /* 0x000000ff0500720b */ /* 0x000fc80003f84000 */
[----:B------:R-:W-:Y:S01]  /*0dc0*/  FSEL R5, R5, RZ, !P4 ;  /* 0x000000ff05057208 */ /* 0x000fe20006000000 */
[----:B------:R-:W-:-:S03]  /*0dd0*/  @P3 VIADD R4, R8, 0x4 ;  /* 0x0000000408043836 */ /* 0x000fc60000000000 */
[----:B------:R-:W-:-:S04]  /*0de0*/  FSETP.GT.AND P1, PT, R5, RZ, PT ;  /* 0x000000ff0500720b */ /* 0x000fc80003f24000 */
[----:B------:R-:W-:Y:S02]  /*0df0*/  FSEL R5, R5, RZ, !P1 ;  /* 0x000000ff05057208 */ /* 0x000fe40004800000 */
[----:B------:R-:W-:-:S07]  /*0e00*/  @P4 IADD3 R4, PT, PT, R8, 0x8, RZ ;  /* 0x0000000808044810 */ /* 0x000fce0007ffe0ff */
[C---:B------:R-:W-:Y:S01]  /*0e10*/  @P1 VIADD R4, R8.reuse, 0xc ;  /* 0x0000000c08041836 */ /* 0x040fe20000000000 */
[----:B------:R-:W-:-:S04]  /*0e20*/  IADD3 R8, PT, PT, R8, 0x10, RZ ;  /* 0x0000001008087810 */ /* 0x000fc80007ffe0ff */
[----:B------:R-:W-:-:S13]  /*0e30*/  ISETP.GE.AND P2, PT, R8, R9, PT ;  /* 0x000000090800720c */ /* 0x000fda0003f46270 */
[----:B------:R-:W-:Y:S05]  /*0e40*/  @!P2 BRA `(.L_x_66) ;  /* 0xfffffffc00c4a947 */ /* 0x000fea000383ffff */
.L_x_65:
[----:B------:R-:W-:-:S05]  /*0e50*/  IMAD.IADD R9, R7, 0x1, -R8 ;  /* 0x0000000107097824 */ /* 0x000fca00078e0a08 */
[----:B------:R-:W-:-:S13]  /*0e60*/  ISETP.GT.AND P1, PT, R9, 0x4, PT ;  /* 0x000000040900780c */ /* 0x000fda0003f24270 */
[----:B------:R-:W-:Y:S05]  /*0e70*/  @!P1 BRA `(.L_x_67) ;  /* 0x0000000000209947 */ /* 0x000fea0003800000 */
[C---:B------:R-:W-:Y:S02]  /*0e80*/  FSETP.GT.AND P1, PT, R5.reuse, RZ, PT ;  /* 0x000000ff0500720b */ /* 0x040fe40003f24000 */
[----:B------:R-:W-:Y:S02]  /*0e90*/  PLOP3.LUT P0, PT, PT, PT, PT, 0x8, 0x80 ;  /* 0x000000000080781c */ /* 0x000fe40003f0e170 */
[----:B------:R-:W-:Y:S02]  /*0ea0*/  FSEL R5, R5, RZ, !P1 ;  /* 0x000000ff05057208 */ /* 0x000fe40004800000 */
[----:B------:R-:W-:Y:S02]  /*0eb0*/  SEL R4, R8, R4, P1 ;  /* 0x0000000408047207 */ /* 0x000fe40000800000 */
[----:B------:R-:W-:-:S04]  /*0ec0*/  FSETP.GT.AND P2, PT, R5, RZ, PT ;  /* 0x000000ff0500720b */ /* 0x000fc80003f44000 */
[----:B------:R-:W-:-:S09]  /*0ed0*/  FSEL R5, R5, RZ, !P2 ;  /* 0x000000ff05057208 */ /* 0x000fd20005000000 */
[C---:B------:R-:W-:Y:S01]  /*0ee0*/  @P2 IADD3 R4, PT, PT, R8.reuse, 0x4, RZ ;  /* 0x0000000408042810 */ /* 0x040fe20007ffe0ff */
[----:B------:R-:W-:-:S07]  /*0ef0*/  VIADD R8, R8, 0x8 ;  /* 0x0000000808087836 */ /* 0x000fce0000000000 */
.L_x_67:
[----:B------:R-:W-:-:S13]  /*0f00*/  ISETP.NE.OR P0, PT, R8, R7, P0 ;  /* 0x000000070800720c */ /* 0x000fda0000705670 */
[----:B------:R-:W-:Y:S05]  /*0f10*/  @!P0 BRA `(.L_x_63) ;  /* 0x0000000000188947 */ /* 0x000fea0003800000 */
.L_x_64:
[----:B------:R-:W-:-:S04]  /*0f20*/  FSETP.GT.AND P1, PT, R5, RZ, PT ;  /* 0x000000ff0500720b */ /* 0x000fc80003f24000 */
[C---:B------:R-:W-:Y:S02]  /*0f30*/  SEL R4, R8.reuse, R4, P1 ;  /* 0x0000000408047207 */ /* 0x040fe40000800000 */
[----:B------:R-:W-:Y:S02]  /*0f40*/  IADD3 R8, PT, PT, R8, 0x4, RZ ;  /* 0x0000000408087810 */ /* 0x000fe40007ffe0ff */
[----:B------:R-:W-:Y:S02]  /*0f50*/  FSEL R5, R5, RZ, !P1 ;  /* 0x000000ff05057208 */ /* 0x000fe40004800000 */
[----:B------:R-:W-:-:S13]  /*0f60*/  ISETP.NE.AND P0, PT, R8, R7, PT ;  /* 0x000000070800720c */ /* 0x000fda0003f05270 */
[----:B------:R-:W-:Y:S05]  /*0f70*/  @P0 BRA `(.L_x_64) ;  /* 0xfffffffc00e80947 */ /* 0x000fea000383ffff */
.L_x_63:
[----:B------:R-:W-:-:S13]  /*0f80*/  ISETP.NE.AND P0, PT, R10, RZ, PT ;  /* 0x000000ff0a00720c */ /* 0x000fda0003f05270 */
[----:B------:R-:W-:Y:S05]  /*0f90*/  @!P0 BRA `(.L_x_56) ;  /* 0x0000000000208947 */ /* 0x000fea0003800000 */
[----:B------:R-:W-:-:S05]  /*0fa0*/  UMOV UR4, URZ ;  /* 0x000000ff00047c82 */ /* 0x000fca0008000000 */
.L_x_68:
[----:B------:R-:W-:Y:S01]  /*0fb0*/  UIADD3 UR4, UPT, UPT, UR4, 0x1, URZ ;  /* 0x0000000104047890 */ /* 0x000fe2000fffe0ff */
[----:B------:R-:W-:-:S04]  /*0fc0*/  FSETP.GT.AND P1, PT, R5, RZ, PT ;  /* 0x000000ff0500720b */ /* 0x000fc80003f24000 */
[C---:B------:R-:W-:Y:S01]  /*0fd0*/  SEL R4, R7.reuse, R4, P1 ;  /* 0x0000000407047207 */ /* 0x040fe20000800000 */
[----:B------:R-:W-:Y:S01]  /*0fe0*/  VIADD R7, R7, 0x1 ;  /* 0x0000000107077836 */ /* 0x000fe20000000000 */
[----:B------:R-:W-:Y:S02]  /*0ff0*/  ISETP.NE.AND P0, PT, R10, UR4, PT ;  /* 0x000000040a007c0c */ /* 0x000fe4000bf05270 */
[----:B------:R-:W-:-:S11]  /*1000*/  FSEL R5, R5, RZ, !P1 ;  /* 0x000000ff05057208 */ /* 0x000fd60004800000 */
[----:B------:R-:W-:Y:S05]  /*1010*/  @P0 BRA `(.L_x_68) ;  /* 0xfffffffc00e40947 */ /* 0x000fea000383ffff */
.L_x_56:
[----:B------:R-:W0:Y:S02]  /*1020*/  LDC.64 R8, c[0x0][0x388] ;  /* 0x0000e200ff087b82 */ /* 0x000e240000000a00 */
[----:B0-----:R-:W-:-:S05]  /*1030*/  IMAD.WIDE R8, R3, 0x4, R8 ;  /* 0x0000000403087825 */ /* 0x001fca00078e0208 */
[----:B------:R-:W2:Y:S01]  /*1040*/  LDG.E R5, desc[UR10][R8.64] ;  /* 0x0000000a08057981 */ /* 0x000ea2000c1e1900 */
[----:B------:R-:W-:Y:S02]  /*1050*/  ISETP.GE.AND P1, PT, R6, 0x1, PT ;  /* 0x000000010600780c */ /* 0x000fe40003f26270 */
[----:B--2---:R-:W-:-:S13]  /*1060*/  ISETP.NE.AND P0, PT, R5, R4, PT ;  /* 0x000000040500720c */ /* 0x004fda0003f05270 */
[----:B------:R-:W0:Y:S01]  /*1070*/  @P0 LDC.64 R10, c[0x0][0x3b8] ;  /* 0x0000ee00ff0a0b82 */ /* 0x000e220000000a00 */
[----:B------:R-:W-:Y:S01]  /*1080*/  @P0 MOV R5, 0x1 ;  /* 0x0000000100050802 */ /* 0x000fe20000000f00 */
[----:B------:R1:W-:Y:S04]  /*1090*/  @P0 STG.E desc[UR10][R8.64], R4 ;  /* 0x0000000408000986 */ /* 0x0003e8000c10190a */
[----:B0-----:R1:W-:Y:S02]  /*10a0*/  @P0 STG.E desc[UR10][R10.64], R5 ;  /* 0x000000050a000986 */ /* 0x0013e4000c10190a */
[----:B------:R-:W-:Y:S06]  /*10b0*/  BAR.SYNC.DEFER_BLOCKING 0x0 ;  /* 0x0000000000007b1d */ /* 0x000fec0000010000 */
[----:B------:R-:W-:Y:S05]  /*10c0*/  @!P1 EXIT ;  /* 0x000000000000994d */ /* 0x000fea0003800000 */
[----:B-1----:R-:W0:Y:S01]  /*10d0*/  S2R R8, SR_CgaCtaId ;  /* 0x0000000000087919 */ /* 0x002e220000008800 */
[----:B------:R-:W1:Y:S01]  /*10e0*/  LDCU UR5, c[0x0][0x3a0] ;  /* 0x00007400ff0577ac */ /* 0x000e620008000800 */
[----:B------:R-:W-:Y:S01]  /*10f0*/  MOV R7, 0x400 ;  /* 0x0000040000077802 */ /* 0x000fe20000000f00 */
[----:B------:R-:W-:Y:S01]  /*1100*/  IMAD R5, R2, UR6, RZ ;  /* 0x0000000602057c24 */ /* 0x000fe2000f8e02ff */
[----:B------:R-:W2:Y:S01]  /*1110*/  LDCU UR4, c[0x0][0x3ac] ;  /* 0x00007580ff0477ac */ /* 0x000ea20008000800 */
[----:B------:R-:W-:Y:S02]  /*1120*/  UIADD3 UR12, UPT, UPT, UR6, -0x1, URZ ;  /* 0xffffffff060c7890 */ /* 0x000fe4000fffe0ff */
[----:B------:R-:W-:Y:S02]  /*1130*/  ULOP3.LUT UR14, UR6, 0x7, URZ, 0xc0, !UPT ;  /* 0x00000007060e7892 */ /* 0x000fe4000f8ec0ff */
[----:B------:R-:W-:Y:S02]  /*1140*/  ULOP3.LUT UR15, UR6, 0x3, URZ, 0xc0, !UPT ;  /* 0x00000003060f7892 */ /* 0x000fe4000f8ec0ff */
[----:B------:R-:W-:-:S02]  /*1150*/  ULOP3.LUT UR8, UR6, 0x7ffffff8, URZ, 0xc0, !UPT ;  /* 0x7ffffff806087892 */ /* 0x000fc4000f8ec0ff */
[----:B------:R-:W-:Y:S01]  /*1160*/  ULOP3.LUT UR13, UR6, 0x1, URZ, 0xc0, !UPT ;  /* 0x00000001060d7892 */ /* 0x000fe2000f8ec0ff */
[----:B--2---:R-:W-:Y:S01]  /*1170*/  IMAD R6, R6, UR4, RZ ;  /* 0x0000000406067c24 */ /* 0x004fe2000f8e02ff */
[----:B------:R-:W-:Y:S01]  /*1180*/  UMOV UR4, URZ ;  /* 0x000000ff00047c82 */ /* 0x000fe20008000000 */
[----:B0-----:R-:W-:Y:S02]  /*1190*/  LEA R8, R8, R7, 0x18 ;  /* 0x0000000708087211 */ /* 0x001fe400078ec0ff */
[----:B-1----:R-:W-:-:S03]  /*11a0*/  IADD3 R7, PT, PT, R21, UR5, R0 ;  /* 0x0000000515077c10 */ /* 0x002fc6000fffe000 */
[----:B------:R-:W-:-:S07]  /*11b0*/  IMAD R5, R5, 0x4, R8 ;  /* 0x0000000405057824 */ /* 0x000fce00078e0208 */
.L_x_90:
[----:B0-----:R-:W0:Y:S02]  /*11c0*/  LDCU UR5, c[0x0][0x3a8] ;  /* 0x00007500ff0577ac */ /* 0x001e240008000800 */
[----:B0-----:R-:W-:-:S09]  /*11d0*/  UISETP.GE.AND UP0, UPT, UR5, 0x1, UPT ;  /* 0x000000010500788c */ /* 0x001fd2000bf06270 */
[----:B-12---:R-:W-:Y:S05]  /*11e0*/  BRA.U !UP0, `(.L_x_69) ;  /* 0x0000000d08047547 */ /* 0x006fea000b800000 */
[----:B------:R-:W-:Y:S01]  /*11f0*/  UISETP.GE.U32.AND UP0, UPT, UR5, 0x8, UPT ;  /* 0x000000080500788c */ /* 0x000fe2000bf06070 */
[----:B------:R-:W-:-:S08]  /*1200*/  HFMA2 R15, -RZ, RZ, 0, 0 ;  /* 0x00000000ff0f7431 */ /* 0x000fd000000001ff */
[----:B------:R-:W-:Y:S05]  /*1210*/  BRA.U !UP0, `(.L_x_70) ;  /* 0x0000000508687547 */ /* 0x000fea000b800000 */
[----:B------:R-:W0:Y:S01]  /*1220*/  S2UR UR6, SR_CgaCtaId ;  /* 0x00000000000679c3 */ /* 0x000e220000008800 */
[----:B------:R-:W-:Y:S01]  /*1230*/  UMOV UR5, 0x400 ;  /* 0x0000040000057882 */ /* 0x000fe20000000000 */
[----:B------:R-:W-:Y:S01]  /*1240*/  ISETP.NE.AND P0, PT, R4, UR4, PT ;  /* 0x0000000404007c0c */ /* 0x000fe2000bf05270 */
[----:B------:R-:W-:Y:S01]  /*1250*/  IMAD.MOV.U32 R21, RZ, RZ, R3 ;  /* 0x000000ffff157224 */ /* 0x000fe200078e0003 */
[----:B------:R-:W-:Y:S01]  /*1260*/  MOV R9, R7 ;  /* 0x0000000700097202 */ /* 0x000fe20000000f00 */
[----:B------:R-:W-:-:S03]  /*1270*/  UIADD3 UR7, UPT, UPT, -UR8, URZ, URZ ;  /* 0x000000ff08077290 */ /* 0x000fc6000fffe1ff */
[----:B------:R-:W1:Y:S08]  /*1280*/  LDC R10, c[0x0][0x3a0] ;  /* 0x0000e800ff0a7b82 */ /* 0x000e700000000800 */
[----:B------:R-:W2:Y:S08]  /*1290*/  LDC R12, c[0x0][0x3a0] ;  /* 0x0000e800ff0c7b82 */ /* 0x000eb00000000800 */
[----:B------:R-:W3:Y:S01]  /*12a0*/  LDC R8, c[0x0][0x3a0] ;  /* 0x0000e800ff087b82 */ /* 0x000ee20000000800 */
[----:B0-----:R-:W-:-:S06]  /*12b0*/  ULEA UR5, UR6, UR5, 0x18 ;  /* 0x0000000506057291 */ /* 0x001fcc000f8ec0ff */
[----:B------:R-:W-:Y:S01]  /*12c0*/  LEA R11, R0, UR5, 0x2 ;  /* 0x00000005000b7c11 */ /* 0x000fe2000f8e10ff */
[C-C-:B-1----:R-:W-:Y:S02]  /*12d0*/  IMAD R20, R10.reuse, 0x7, R3.reuse ;  /* 0x000000070a147824 */ /* 0x142fe400078e0203 */
[C-C-:B------:R-:W-:Y:S02]  /*12e0*/  IMAD R13, R10.reuse, 0x5, R3.reuse ;  /* 0x000000050a0d7824 */ /* 0x140fe400078e0203 */
[C-C-:B------:R-:W-:Y:S02]  /*12f0*/  IMAD R18, R10.reuse, 0x4, R3.reuse ;  /* 0x000000040a127824 */ /* 0x140fe400078e0203 */
[C-C-:B------:R-:W-:Y:S01]  /*1300*/  IMAD R19, R10.reuse, 0x3, R3.reuse ;  /* 0x000000030a137824 */ /* 0x140fe200078e0203 */
[----:B------:R-:W-:Y:S01]  /*1310*/  LEA R10, R10, R3, 0x1 ;  /* 0x000000030a0a7211 */ /* 0x000fe200078e08ff */
[----:B--2---:R-:W-:-:S07]  /*1320*/  IMAD R12, R12, 0x6, R3 ;  /* 0x000000060c0c7824 */ /* 0x004fce00078e0203 */
.L_x_71:
[----:B-1----:R-:W0:Y:S01]  /*1330*/  @!P0 LDC.64 R14, c[0x0][0x380] ;  /* 0x0000e000ff0e8b82 */ /* 0x002e220000000a00 */
[----:B------:R-:W-:-:S07]  /*1340*/  IMAD.MOV.U32 R25, RZ, RZ, RZ ;  /* 0x000000ffff197224 */ /* 0x000fce00078e00ff */
[----:B------:R-:W1:Y:S08]  /*1350*/  @!P0 LDC.64 R22, c[0x0][0x380] ;  /* 0x0000e000ff168b82 */ /* 0x000e700000000a00 */
[----:B------:R-:W2:Y:S01]  /*1360*/  @!P0 LDC.64 R16, c[0x0][0x380] ;  /* 0x0000e000ff108b82 */ /* 0x000ea20000000a00 */
[----:B0-----:R-:W-:-:S07]  /*1370*/  @!P0 IMAD.WIDE R28, R21, 0x4, R14 ;  /* 0x00000004151c8825 */ /* 0x001fce00078e020e */
[----:B------:R-:W0:Y:S01]  /*1380*/  @!P0 LDC.64 R26, c[0x0][0x380] ;  /* 0x0000e000ff1a8b82 */ /* 0x000e220000000a00 */
[----:B------:R-:W4:Y:S01]  /*1390*/  @!P0 LDG.E R28, desc[UR10][R28.64] ;  /* 0x0000000a1c1c8981 */ /* 0x000f22000c1e1900 */
[----:B-1----:R-:W-:-:S06]  /*13a0*/  @!P0 IMAD.WIDE R22, R10, 0x4, R22 ;  /* 0x000000040a168825 */ /* 0x002fcc00078e0216 */
[----:B------:R-:W5:Y:S01]  /*13b0*/  @!P0 LDG.E R23, desc[UR10][R22.64] ;  /* 0x0000000a16178981 */ /* 0x000f62000c1e1900 */
[----:B--2---:R-:W-:-:S05]  /*13c0*/  @!P0 IMAD.WIDE R16, R19, 0x4, R16 ;  /* 0x0000000413108825 */ /* 0x004fca00078e0210 */
[----:B------:R1:W2:Y:S01]  /*13d0*/  @!P0 LDG.E R24, desc[UR10][R16.64] ;  /* 0x0000000a10188981 */ /* 0x0002a2000c1e1900 */
[----:B0-----:R-:W-:Y:S01]  /*13e0*/  @!P0 IMAD.WIDE R26, R9, 0x4, R26 ;  /* 0x00000004091a8825 */ /* 0x001fe200078e021a */
[----:B-1----:R-:W0:Y:S05]  /*13f0*/  @!P0 LDC.64 R16, c[0x0][0x380] ;  /* 0x0000e000ff108b82 */ /* 0x002e2a0000000a00 */
[----:B------:R-:W3:Y:S01]  /*1400*/  @!P0 LDG.E R26, desc[UR10][R26.64] ;  /* 0x0000000a1a1a8981 */ /* 0x000ee2000c1e1900 */
[----:B0-----:R-:W-:-:S05]  /*1410*/  @!P0 IMAD.WIDE R16, R13, 0x4, R16 ;  /* 0x000000040d108825 */ /* 0x001fca00078e0210 */
[----:B------:R-:W2:Y:S01]  /*1420*/  @!P0 LDG.E R27, desc[UR10][R16.64] ;  /* 0x0000000a101b8981 */ /* 0x000ea2000c1e1900 */
[----:B----4-:R-:W0:Y:S02]  /*1430*/  @!P0 F2I.TRUNC.NTZ R14, R28 ;  /* 0x0000001c000e8305 */ /* 0x010e24000020f100 */
[----:B0-----:R-:W-:Y:S02]  /*1440*/  @!P0 I2FP.F32.S32 R25, R14 ;  /* 0x0000000e00198245 */ /* 0x001fe40000201400 */
[----:B------:R-:W0:Y:S02]  /*1450*/  @!P0 LDC.64 R14, c[0x0][0x380] ;  /* 0x0000e000ff0e8b82 */ /* 0x000e240000000a00 */
[----:B0-----:R-:W-:-:S05]  /*1460*/  @!P0 IMAD.WIDE R14, R18, 0x4, R14 ;  /* 0x00000004120e8825 */ /* 0x001fca00078e020e */
[----:B------:R0:W4:Y:S02]  /*1470*/  @!P0 LDG.E R22, desc[UR10][R14.64] ;  /* 0x0000000a0e168981 */ /* 0x000124000c1e1900 */
[----:B0-----:R-:W0:Y:S02]  /*1480*/  @!P0 LDC.64 R14, c[0x0][0x380] ;  /* 0x0000e000ff0e8b82 */ /* 0x001e240000000a00 */
[----:B0-----:R-:W-:-:S05]  /*1490*/  @!P0 IMAD.WIDE R14, R12, 0x4, R14 ;  /* 0x000000040c0e8825 */ /* 0x001fca00078e020e */
[----:B------:R0:W4:Y:S02]  /*14a0*/  @!P0 LDG.E R28, desc[UR10][R14.64] ;  /* 0x0000000a0e1c8981 */ /* 0x000124000c1e1900 */
[----:B0-----:R-:W0:Y:S02]  /*14b0*/  @!P0 LDC.64 R14, c[0x0][0x380] ;  /* 0x0000e000ff0e8b82 */ /* 0x001e240000000a00 */
[----:B0-----:R-:W-:-:S05]  /*14c0*/  @!P0 IMAD.WIDE R14, R20, 0x4, R14 ;  /* 0x00000004140e8825 */ /* 0x001fca00078e020e */
[----:B------:R0:W4:Y:S01]  /*14d0*/  @!P0 LDG.E R29, desc[UR10][R14.64] ;  /* 0x0000000a0e1d8981 */ /* 0x000122000c1e1900 */
[----:B---3--:R-:W1:Y:S01]  /*14e0*/  @!P0 F2I.TRUNC.NTZ R26, R26 ;  /* 0x0000001a001a8305 */ /* 0x008e62000020f100 */
[----:B------:R-:W-:-:S07]  /*14f0*/  CS2R R16, SRZ ;  /* 0x0000000000107805 */ /* 0x000fce000001ff00 */
[----:B-----5:R-:W3:Y:S08]  /*1500*/  @!P0 F2I.TRUNC.NTZ R23, R23 ;  /* 0x0000001700178305 */ /* 0x020ef0000020f100 */
[----:B--2---:R-:W2:Y:S01]  /*1510*/  @!P0 F2I.TRUNC.NTZ R24, R24 ;  /* 0x0000001800188305 */ /* 0x004ea2000020f100 */
[----:B-1----:R-:W-:Y:S02]  /*1520*/  @!P0 I2FP.F32.S32 R17, R26 ;  /* 0x0000001a00118245 */ /* 0x002fe40000201400 */
[C---:B------:R-:W-:Y:S01]  /*1530*/  LEA R26, R2.reuse, R11, 0x2 ;  /* 0x0000000b021a7211 */ /* 0x040fe200078e10ff */
[----:B------:R1:W-:Y:S01]  /*1540*/  STS [R11], R25 ;  /* 0x000000190b007388 */ /* 0x0003e20000000800 */
[----:B---3--:R-:W-:Y:S01]  /*1550*/  @!P0 I2FP.F32.S32 R16, R23 ;  /* 0x0000001700108245 */ /* 0x008fe20000201400 */
[----:B------:R-:W-:Y:S01]  /*1560*/  IMAD.MOV.U32 R23, RZ, RZ, RZ ;  /* 0x000000ffff177224 */ /* 0x000fe200078e00ff */
[----:B-1----:R-:W-:-:S02]  /*1570*/  LEA R25, R2, R26, 0x2 ;  /* 0x0000001a02197211 */ /* 0x002fc400078e10ff */
[----:B--2---:R-:W-:-:S03]  /*1580*/  @!P0 I2FP.F32.S32 R23, R24 ;  /* 0x0000001800178245 */ /* 0x004fc60000201400 */
[C---:B------:R-:W-:Y:S01]  /*1590*/  IMAD R24, R2.reuse, 0x4, R25 ;  /* 0x0000000402187824 */ /* 0x040fe200078e0219 */
[----:B------:R-:W1:Y:S01]  /*15a0*/  @!P0 F2I.TRUNC.NTZ R27, R27 ;  /* 0x0000001b001b8305 */ /* 0x000e62000020f100 */
[----:B------:R2:W-:Y:S01]  /*15b0*/  STS [R26], R17 ;  /* 0x000000111a007388 */ /* 0x0005e20000000800 */
[----:B0-----:R-:W-:Y:S02]  /*15c0*/  CS2R R14, SRZ ;  /* 0x00000000000e7805 */ /* 0x001fe4000001ff00 */
[----:B--2---:R-:W-:Y:S01]  /*15d0*/  LEA R26, R2, R24, 0x2 ;  /* 0x00000018021a7211 */ /* 0x004fe200078e10ff */
[----:B------:R0:W-:Y:S01]  /*15e0*/  STS [R25], R16 ;  /* 0x0000001019007388 */ /* 0x0001e20000000800 */
[----:B-1----:R-:W-:-:S03]  /*15f0*/  @!P0 I2FP.F32.S32 R15, R27 ;  /* 0x0000001b000f8245 */ /* 0x002fc60000201400 */
[----:B------:R1:W-:Y:S01]  /*1600*/  STS [R24], R23 ;  /* 0x0000001718007388 */ /* 0x0003e20000000800 */
[----:B0-----:R-:W-:Y:S01]  /*1610*/  CS2R R16, SRZ ;  /* 0x0000000000107805 */ /* 0x001fe2000001ff00 */
[----:B------:R-:W-:-:S04]  /*1620*/  UIADD3 UR7, UPT, UPT, UR7, 0x8, URZ ;  /* 0x0000000807077890 */ /* 0x000fc8000fffe0ff */
[----:B------:R-:W-:Y:S01]  /*1630*/  UISETP.NE.AND UP0, UPT, UR7, URZ, UPT ;  /* 0x000000ff0700728c */ /* 0x000fe2000bf05270 */
[C---:B------:R-:W-:Y:S01]  /*1640*/  LEA R21, R8.reuse, R21, 0x3 ;  /* 0x0000001508157211 */ /* 0x040fe200078e18ff */
[C---:B------:R-:W-:Y:S01]  /*1650*/  IMAD R9, R8.reuse, 0x8, R9 ;  /* 0x0000000808097824 */ /* 0x040fe200078e0209 */
[C---:B------:R-:W-:Y:S01]  /*1660*/  LEA R10, R8.reuse, R10, 0x3 ;  /* 0x0000000a080a7211 */ /* 0x040fe200078e18ff */
[C---:B------:R-:W-:Y:S01]  /*1670*/  IMAD R19, R8.reuse, 0x8, R19 ;  /* 0x0000000808137824 */ /* 0x040fe200078e0213 */
[C---:B------:R-:W-:Y:S01]  /*1680*/  LEA R18, R8.reuse, R18, 0x3 ;  /* 0x0000001208127211 */ /* 0x040fe200078e18ff */
[C---:B------:R-:W-:Y:S01]  /*1690*/  IMAD R13, R8.reuse, 0x8, R13 ;  /* 0x00000008080d7824 */ /* 0x040fe200078e020d */
[C---:B------:R-:W-:Y:S01]  /*16a0*/  LEA R12, R8.reuse, R12, 0x3 ;  /* 0x0000000c080c7211 */ /* 0x040fe200078e18ff */
[----:B------:R-:W-:Y:S01]  /*16b0*/  IMAD R20, R8, 0x8, R20 ;  /* 0x0000000808147824 */ /* 0x000fe200078e0214 */
[C---:B------:R-:W-:Y:S01]  /*16c0*/  LEA R11, R2.reuse, R11, 0x5 ;  /* 0x0000000b020b7211 */ /* 0x040fe200078e28ff */
[----:B----4-:R-:W0:Y:S02]  /*16d0*/  @!P0 F2I.TRUNC.NTZ R22, R22 ;  /* 0x0000001600168305 */ /* 0x010e24000020f100 */
[----:B0-----:R-:W-:Y:S01]  /*16e0*/  @!P0 I2FP.F32.S32 R14, R22 ;  /* 0x00000016000e8245 */ /* 0x001fe20000201400 */
[----:B------:R-:W-:-:S05]  /*16f0*/  IMAD R22, R2, 0x4, R26 ;  /* 0x0000000402167824 */ /* 0x000fca00078e021a */
[C---:B------:R-:W-:Y:S01]  /*1700*/  LEA R25, R2.reuse, R22, 0x2 ;  /* 0x0000001602197211 */ /* 0x040fe200078e10ff */
[----:B------:R-:W0:Y:S04]  /*1710*/  @!P0 F2I.TRUNC.NTZ R28, R28 ;  /* 0x0000001c001c8305 */ /* 0x000e28000020f100 */
[----:B-1----:R-:W-:Y:S01]  /*1720*/  IMAD R23, R2, 0x4, R25 ;  /* 0x0000000402177824 */ /* 0x002fe200078e0219 */
[----:B------:R1:W-:Y:S04]  /*1730*/  STS [R26], R14 ;  /* 0x0000000e1a007388 */ /* 0x0003e80000000800 */
[----:B------:R1:W-:Y:S01]  /*1740*/  STS [R22], R15 ;  /* 0x0000000f16007388 */ /* 0x0003e20000000800 */
[----:B0-----:R-:W-:-:S05]  /*1750*/  @!P0 I2FP.F32.S32 R17, R28 ;  /* 0x0000001c00118245 */ /* 0x001fca0000201400 */
[----:B------:R1:W-:Y:S01]  /*1760*/  STS [R25], R17 ;  /* 0x0000001119007388 */ /* 0x0003e20000000800 */
[----:B------:R-:W0:Y:S02]  /*1770*/  @!P0 F2I.TRUNC.NTZ R29, R29 ;  /* 0x0000001d001d8305 */ /* 0x000e24000020f100 */
[----:B0-----:R-:W-:-:S05]  /*1780*/  @!P0 I2FP.F32.S32 R16, R29 ;  /* 0x0000001d00108245 */ /* 0x001fca0000201400 */
[----:B------:R1:W-:Y:S01]  /*1790*/  STS [R23], R16 ;  /* 0x0000001017007388 */ /* 0x0003e20000000800 */
[----:B------:R-:W-:Y:S05]  /*17a0*/  BRA.U UP0, `(.L_x_71) ;  /* 0xfffffff900e07547 */ /* 0x000fea000b83ffff */
[----:B-1----:R-:W-:-:S07]  /*17b0*/  IMAD.U32 R15, RZ, RZ, UR8 ;  /* 0x00000008ff0f7e24 */ /* 0x002fce000f8e00ff */
.L_x_70:
[----:B------:R-:W-:-:S09]  /*17c0*/  UISETP.NE.AND UP0, UPT, UR14, URZ, UPT ;  /* 0x000000ff0e00728c */ /* 0x000fd2000bf05270 */
[----:B------:R-:W-:Y:S05]  /*17d0*/  BRA.U !UP0, `(.L_x_69) ;  /* 0x0000000508887547 */ /* 0x000fea000b800000 */
[----:B------:R-:W-:Y:S02]  /*17e0*/  UIADD3 UR5, UPT, UPT, UR14, -0x1, URZ ;  /* 0xffffffff0e057890 */ /* 0x000fe4000fffe0ff */
[----:B------:R-:W-:Y:S02]  /*17f0*/  UISETP.NE.AND UP1, UPT, UR15, URZ, UPT ;  /* 0x000000ff0f00728c */ /* 0x000fe4000bf25270 */
[----:B------:R-:W-:-:S09]  /*1800*/  UISETP.GE.U32.AND UP0, UPT, UR5, 0x3, UPT ;  /* 0x000000030500788c */ /* 0x000fd2000bf06070 */
[----:B------:R-:W-:Y:S05]  /*1810*/  BRA.U !UP0, `(.L_x_72) ;  /* 0x0000000108bc7547 */ /* 0x000fea000b800000 */
[----:B------:R-:W-:-:S13]  /*1820*/  ISETP.NE.AND P0, PT, R4, UR4, PT ;  /* 0x0000000404007c0c */ /* 0x000fda000bf05270 */
[----:B------:R-:W0:Y:S01]  /*1830*/  @!P0 LDC R18, c[0x0][0x3a0] ;  /* 0x0000e800ff128b82 */ /* 0x000e220000000800 */
[----:B------:R-:W-:-:S07]  /*1840*/  @!P0 IADD3 R20, PT, PT, R15, 0x2, RZ ;  /* 0x000000020f148810 */ /* 0x000fce0007ffe0ff */
[----:B------:R-:W1:Y:S08]  /*1850*/  @!P0 LDC R22, c[0x0][0x3a0] ;  /* 0x0000e800ff168b82 */ /* 0x000e700000000800 */
[----:B------:R-:W2:Y:S08]  /*1860*/  @!P0 LDC.64 R12, c[0x0][0x380] ;  /* 0x0000e000ff0c8b82 */ /* 0x000eb00000000a00 */
[----:B------:R-:W3:Y:S01]  /*1870*/  @!P0 LDC R23, c[0x0][0x3a0] ;  /* 0x0000e800ff178b82 */ /* 0x000ee20000000800 */
[----:B0-----:R-:W-:-:S04]  /*1880*/  @!P0 IMAD R18, R15, R18, R18 ;  /* 0x000000120f128224 */ /* 0x001fc800078e0212 */
[----:B------:R-:W-:Y:S01]  /*1890*/  @!P0 IMAD.IADD R21, R3, 0x1, R18 ;  /* 0x0000000103158824 */ /* 0x000fe200078e0212 */
[C---:B------:R-:W-:Y:S02]  /*18a0*/  @!P0 IADD3 R18, PT, PT, R15.reuse, 0x3, RZ ;  /* 0x000000030f128810 */ /* 0x040fe40007ffe0ff */
[----:B------:R-:W0:Y:S01]  /*18b0*/  @!P0 LDC R14, c[0x0][0x3a0] ;  /* 0x0000e800ff0e8b82 */ /* 0x000e220000000800 */
[----:B-1----:R-:W-:-:S07]  /*18c0*/  @!P0 IMAD R19, R15, R22, R3 ;  /* 0x000000160f138224 */ /* 0x002fce00078e0203 */
[----:B------:R-:W1:Y:S01]  /*18d0*/  @!P0 LDC.64 R16, c[0x0][0x380] ;  /* 0x0000e000ff108b82 */ /* 0x000e620000000a00 */
[----:B--2---:R-:W-:-:S06]  /*18e0*/  @!P0 IMAD.WIDE R12, R19, 0x4, R12 ;  /* 0x00000004130c8825 */ /* 0x004fcc00078e020c */
[----:B------:R2:W4:Y:S01]  /*18f0*/  @!P0 LDG.E R12, desc[UR10][R12.64] ;  /* 0x0000000a0c0c8981 */ /* 0x000522000c1e1900 */
[----:B------:R-:W5:Y:S01]  /*1900*/  @!P0 LDC.64 R10, c[0x0][0x380] ;  /* 0x0000e000ff0a8b82 */ /* 0x000f620000000a00 */
[----:B---3--:R-:W-:-:S07]  /*1910*/  @!P0 IMAD R23, R20, R23, R3 ;  /* 0x0000001714178224 */ /* 0x008fce00078e0203 */
[----:B------:R-:W3:Y:S01]  /*1920*/  @!P0 LDC.64 R8, c[0x0][0x380] ;  /* 0x0000e000ff088b82 */ /* 0x000ee20000000a00 */
[----:B0-----:R-:W-:Y:S02]  /*1930*/  @!P0 IMAD R19, R18, R14, R3 ;  /* 0x0000000e12138224 */ /* 0x001fe400078e0203 */
[----:B-1----:R-:W-:-:S06]  /*1940*/  @!P0 IMAD.WIDE R16, R21, 0x4, R16 ;  /* 0x0000000415108825 */ /* 0x002fcc00078e0210 */
[----:B------:R0:W4:Y:S01]  /*1950*/  @!P0 LDG.E R16, desc[UR10][R16.64] ;  /* 0x0000000a10108981 */ /* 0x000122000c1e1900 */
[----:B-----5:R-:W-:-:S06]  /*1960*/  @!P0 IMAD.WIDE R10, R23, 0x4, R10 ;  /* 0x00000004170a8825 */ /* 0x020fcc00078e020a */
[----:B------:R-:W5:Y:S01]  /*1970*/  @!P0 LDG.E R11, desc[UR10][R10.64] ;  /* 0x0000000a0a0b8981 */ /* 0x000f62000c1e1900 */
[----:B---3--:R-:W-:-:S05]  /*1980*/  @!P0 IMAD.WIDE R8, R19, 0x4, R8 ;  /* 0x0000000413088825 */ /* 0x008fca00078e0208 */
[----:B------:R1:W3:Y:S01]  /*1990*/  @!P0 LDG.E R20, desc[UR10][R8.64] ;  /* 0x0000000a08148981 */ /* 0x0002e2000c1e1900 */
[----:B------:R-:W0:Y:S01]  /*19a0*/  S2UR UR6, SR_CgaCtaId ;  /* 0x00000000000679c3 */ /* 0x000e220000008800 */
[----:B------:R-:W-:Y:S01]  /*19b0*/  UMOV UR5, 0x400 ;  /* 0x0000040000057882 */ /* 0x000fe20000000000 */
[----:B--2---:R-:W-:Y:S01]  /*19c0*/  IMAD R13, R15, R2, R0 ;  /* 0x000000020f0d7224 */ /* 0x004fe200078e0200 */
[----:B0-----:R-:W-:-:S06]  /*19d0*/  ULEA UR5, UR6, UR5, 0x18 ;  /* 0x0000000506057291 */ /* 0x001fcc000f8ec0ff */
[----:B------:R-:W-:-:S04]  /*19e0*/  LEA R13, R13, UR5, 0x2 ;  /* 0x000000050d0d7c11 */ /* 0x000fc8000f8e10ff */
[----:B------:R-:W-:Y:S02]  /*19f0*/  LEA R17, R2, R13, 0x2 ;  /* 0x0000000d02117211 */ /* 0x000fe400078e10ff */
[----:B-1----:R-:W-:Y:S02]  /*1a00*/  CS2R R8, SRZ ;  /* 0x0000000000087805 */ /* 0x002fe4000001ff00 */
[----:B------:R-:W-:Y:S01]  /*1a10*/  IADD3 R15, PT, PT, R15, 0x4, RZ ;  /* 0x000000040f0f7810 */ /* 0x000fe20007ffe0ff */
[----:B----4-:R-:W0:Y:S08]  /*1a20*/  @!P0 F2I.TRUNC.NTZ R14, R12 ;  /* 0x0000000c000e8305 */ /* 0x010e30000020f100 */
[----:B------:R-:W1:Y:S08]  /*1a30*/  @!P0 F2I.TRUNC.NTZ R18, R16 ;  /* 0x0000001000128305 */ /* 0x000e70000020f100 */
[----:B-----5:R2:W4:Y:S08]  /*1a40*/  @!P0 F2I.TRUNC.NTZ R19, R11 ;  /* 0x0000000b00138305 */ /* 0x020530000020f100 */
[----:B---3--:R-:W3:Y:S01]  /*1a50*/  @!P0 F2I.TRUNC.NTZ R20, R20 ;  /* 0x0000001400148305 */ /* 0x008ee2000020f100 */
[----:B--2---:R-:W-:-:S02]  /*1a60*/  CS2R R10, SRZ ;  /* 0x00000000000a7805 */ /* 0x004fc4000001ff00 */
[----:B0-----:R-:W-:Y:S01]  /*1a70*/  @!P0 I2FP.F32.S32 R10, R14 ;  /* 0x0000000e000a8245 */ /* 0x001fe20000201400 */
[C---:B------:R-:W-:Y:S01]  /*1a80*/  IMAD R14, R2.reuse, 0x4, R17 ;  /* 0x00000004020e7824 */ /* 0x040fe200078e0211 */
[----:B-1----:R-:W-:Y:S02]  /*1a90*/  @!P0 I2FP.F32.S32 R8, R18 ;  /* 0x0000001200088245 */ /* 0x002fe40000201400 */
[----:B----4-:R-:W-:Y:S02]  /*1aa0*/  @!P0 I2FP.F32.S32 R9, R19 ;  /* 0x0000001300098245 */ /* 0x010fe40000201400 */
[----:B------:R-:W-:Y:S01]  /*1ab0*/  LEA R12, R2, R14, 0x2 ;  /* 0x0000000e020c7211 */ /* 0x000fe200078e10ff */
[----:B------:R0:W-:Y:S01]  /*1ac0*/  STS [R13], R10 ;  /* 0x0000000a0d007388 */ /* 0x0001e20000000800 */
[----:B---3--:R-:W-:-:S03]  /*1ad0*/  @!P0 I2FP.F32.S32 R11, R20 ;  /* 0x00000014000b8245 */ /* 0x008fc60000201400 */
[----:B------:R0:W-:Y:S04]  /*1ae0*/  STS [R17], R8 ;  /* 0x0000000811007388 */ /* 0x0001e80000000800 */
[----:B------:R0:W-:Y:S04]  /*1af0*/  STS [R14], R9 ;  /* 0x000000090e007388 */ /* 0x0001e80000000800 */
[----:B------:R0:W-:Y:S02]  /*1b00*/  STS [R12], R11 ;  /* 0x0000000b0c007388 */ /* 0x0001e40000000800 */
.L_x_72:
[----:B------:R-:W-:Y:S05]  /*1b10*/  BRA.U !UP1, `(.L_x_69) ;  /* 0x0000000109b87547 */ /* 0x000fea000b800000 */
[----:B------:R-:W-:Y:S02]  /*1b20*/  UIADD3 UR5, UPT, UPT, UR15, -0x1, URZ ;  /* 0xffffffff0f057890 */ /* 0x000fe4000fffe0ff */
[----:B------:R-:W-:Y:S02]  /*1b30*/  UISETP.NE.AND UP1, UPT, UR13, URZ, UPT ;  /* 0x000000ff0d00728c */ /* 0x000fe4000bf25270 */
[----:B------:R-:W-:-:S09]  /*1b40*/  UISETP.NE.AND UP0, UPT, UR5, URZ, UPT ;  /* 0x000000ff0500728c */ /* 0x000fd2000bf05270 */
[----:B------:R-:W-:Y:S05]  /*1b50*/  BRA.U !UP0, `(.L_x_73) ;  /* 0x0000000108687547 */ /* 0x000fea000b800000 */
[----:B------:R-:W-:-:S13]  /*1b60*/  ISETP.NE.AND P0, PT, R4, UR4, PT ;  /* 0x0000000404007c0c */ /* 0x000fda000bf05270 */
[----:B0-----:R-:W0:Y:S08]  /*1b70*/  @!P0 LDC R14, c[0x0][0x3a0] ;  /* 0x0000e800ff0e8b82 */ /* 0x001e300000000800 */
[----:B------:R-:W1:Y:S08]  /*1b80*/  @!P0 LDC R12, c[0x0][0x3a0] ;  /* 0x0000e800ff0c8b82 */ /* 0x000e700000000800 */
[----:B------:R-:W2:Y:S08]  /*1b90*/  @!P0 LDC.64 R10, c[0x0][0x380] ;  /* 0x0000e000ff0a8b82 */ /* 0x000eb00000000a00 */
[----:B------:R-:W3:Y:S01]  /*1ba0*/  @!P0 LDC.64 R8, c[0x0][0x380] ;  /* 0x0000e000ff088b82 */ /* 0x000ee20000000a00 */
[----:B0-----:R-:W-:-:S04]  /*1bb0*/  @!P0 IMAD R14, R15, R14, R14 ;  /* 0x0000000e0f0e8224 */ /* 0x001fc800078e020e */
[----:B------:R-:W-:Y:S02]  /*1bc0*/  @!P0 IMAD.IADD R17, R3, 0x1, R14 ;  /* 0x0000000103118824 */ /* 0x000fe400078e020e */
[----:B-1----:R-:W-:-:S04]  /*1bd0*/  @!P0 IMAD R13, R15, R12, R3 ;  /* 0x0000000c0f0d8224 */ /* 0x002fc800078e0203 */
[----:B--2---:R-:W-:-:S06]  /*1be0*/  @!P0 IMAD.WIDE R10, R13, 0x4, R10 ;  /* 0x000000040d0a8825 */ /* 0x004fcc00078e020a */
[----:B------:R-:W2:Y:S01]  /*1bf0*/  @!P0 LDG.E R10, desc[UR10][R10.64] ;  /* 0x0000000a0a0a8981 */ /* 0x000ea2000c1e1900 */
[----:B---3--:R-:W-:-:S06]  /*1c00*/  @!P0 IMAD.WIDE R8, R17, 0x4, R8 ;  /* 0x0000000411088825 */ /* 0x008fcc00078e0208 */
[----:B------:R0:W3:Y:S01]  /*1c10*/  @!P0 LDG.E R9, desc[UR10][R8.64] ;  /* 0x0000000a08098981 */ /* 0x0000e2000c1e1900 */
[----:B------:R-:W1:Y:S01]  /*1c20*/  S2UR UR6, SR_CgaCtaId ;  /* 0x00000000000679c3 */ /* 0x000e620000008800 */
[----:B------:R-:W-:Y:S01]  /*1c30*/  UMOV UR5, 0x400 ;  /* 0x0000040000057882 */ /* 0x000fe20000000000 */
[----:B------:R-:W-:Y:S01]  /*1c40*/  IMAD R13, R15, R2, R0 ;  /* 0x000000020f0d7224 */ /* 0x000fe200078e0200 */
[----:B-1----:R-:W-:-:S06]  /*1c50*/  ULEA UR5, UR6, UR5, 0x18 ;  /* 0x0000000506057291 */ /* 0x002fcc000f8ec0ff */
[----:B------:R-:W-:Y:S02]  /*1c60*/  LEA R17, R13, UR5, 0x2 ;  /* 0x000000050d117c11 */ /* 0x000fe4000f8e10ff */
[----:B------:R-:W-:Y:S02]  /*1c70*/  CS2R R12, SRZ ;  /* 0x00000000000c7805 */ /* 0x000fe4000001ff00 */
[----:B0-----:R-:W-:Y:S02]  /*1c80*/  LEA R8, R2, R17, 0x2 ;  /* 0x0000001102087211 */ /* 0x001fe400078e10ff */
[----:B------:R-:W-:Y:S01]  /*1c90*/  IADD3 R15, PT, PT, R15, 0x2, RZ ;  /* 0x000000020f0f7810 */ /* 0x000fe20007ffe0ff */
[----:B--2---:R-:W0:Y:S08]  /*1ca0*/  @!P0 F2I.TRUNC.NTZ R14, R10 ;  /* 0x0000000a000e8305 */ /* 0x004e30000020f100 */
[----:B---3--:R-:W1:Y:S01]  /*1cb0*/  @!P0 F2I.TRUNC.NTZ R16, R9 ;  /* 0x0000000900108305 */ /* 0x008e62000020f100 */
[----:B0-----:R-:W-:-:S02]  /*1cc0*/  @!P0 I2FP.F32.S32 R12, R14 ;  /* 0x0000000e000c8245 */ /* 0x001fc40000201400 */
[----:B-1----:R-:W-:-:S03]  /*1cd0*/  @!P0 I2FP.F32.S32 R13, R16 ;  /* 0x00000010000d8245 */ /* 0x002fc60000201400 */
[----:B------:R1:W-:Y:S04]  /*1ce0*/  STS [R17], R12 ;  /* 0x0000000c11007388 */ /* 0x0003e80000000800 */
[----:B------:R1:W-:Y:S02]  /*1cf0*/  STS [R8], R13 ;  /* 0x0000000d08007388 */ /* 0x0003e40000000800 */
.L_x_73:
[----:B------:R-:W-:Y:S05]  /*1d00*/  BRA.U !UP1, `(.L_x_69) ;  /* 0x00000001093c7547 */ /* 0x000fea000b800000 */
[----:B------:R-:W-:-:S13]  /*1d10*/  ISETP.NE.AND P0, PT, R4, UR4, PT ;  /* 0x0000000404007c0c */ /* 0x000fda000bf05270 */
[----:B0-----:R-:W0:Y:S08]  /*1d20*/  @!P0 LDC R10, c[0x0][0x3a0] ;  /* 0x0000e800ff0a8b82 */ /* 0x001e300000000800 */
[----:B-1----:R-:W1:Y:S01]  /*1d30*/  @!P0 LDC.64 R8, c[0x0][0x380] ;  /* 0x0000e000ff088b82 */ /* 0x002e620000000a00 */
[----:B0-----:R-:W-:-:S04]  /*1d40*/  @!P0 IMAD R11, R15, R10, R3 ;  /* 0x0000000a0f0b8224 */ /* 0x001fc800078e0203 */
[----:B-1----:R-:W-:-:S06]  /*1d50*/  @!P0 IMAD.WIDE R8, R11, 0x4, R8 ;  /* 0x000000040b088825 */ /* 0x002fcc00078e0208 */
[----:B------:R-:W2:Y:S01]  /*1d60*/  @!P0 LDG.E R8, desc[UR10][R8.64] ;  /* 0x0000000a08088981 */ /* 0x000ea2000c1e1900 */
[----:B------:R-:W0:Y:S01]  /*1d70*/  S2UR UR6, SR_CgaCtaId ;  /* 0x00000000000679c3 */ /* 0x000e220000008800 */
[----:B------:R-:W-:Y:S01]  /*1d80*/  UMOV UR5, 0x400 ;  /* 0x0000040000057882 */ /* 0x000fe20000000000 */
[----:B------:R-:W-:Y:S02]  /*1d90*/  IMAD R15, R2, R15, R0 ;  /* 0x0000000f020f7224 */ /* 0x000fe400078e0200 */
[----:B------:R-:W-:Y:S01]  /*1da0*/  IMAD.MOV.U32 R10, RZ, RZ, RZ ;  /* 0x000000ffff0a7224 */ /* 0x000fe200078e00ff */
[----:B0-----:R-:W-:-:S06]  /*1db0*/  ULEA UR5, UR6, UR5, 0x18 ;  /* 0x0000000506057291 */ /* 0x001fcc000f8ec0ff */
[----:B------:R-:W-:Y:S01]  /*1dc0*/  LEA R15, R15, UR5, 0x2 ;  /* 0x000000050f0f7c11 */ /* 0x000fe2000f8e10ff */
[----:B--2---:R-:W0:Y:S02]  /*1dd0*/  @!P0 F2I.TRUNC.NTZ R11, R8 ;  /* 0x00000008000b8305 */ /* 0x004e24000020f100 */
[----:B0-----:R-:W-:-:S05]  /*1de0*/  @!P0 I2FP.F32.S32 R10, R11 ;  /* 0x0000000b000a8245 */ /* 0x001fca0000201400 */
[----:B------:R2:W-:Y:S02]  /*1df0*/  STS [R15], R10 ;  /* 0x0000000a0f007388 */ /* 0x0005e40000000800 */
.L_x_69:
[----:B------:R-:W-:Y:S02]  /*1e00*/  ISETP.NE.AND P0, PT, R4, UR4, PT ;  /* 0x0000000404007c0c */ /* 0x000fe4000bf05270 */
[----:B0-----:R-:W-:Y:S02]  /*1e10*/  LEA R9, R0, R5, 0x2 ;  /* 0x0000000500097211 */ /* 0x001fe400078e10ff */
[----:B-1----:R-:W-:Y:S02]  /*1e20*/  SEL R8, RZ, 0x1, P0 ;  /* 0x00000001ff087807 */ /* 0x002fe40000000000 */
[----:B------:R-:W-:-:S03]  /*1e30*/  ISETP.GE.U32.AND P0, PT, R2, 0x2, PT ;  /* 0x000000020200780c */ /* 0x000fc60003f06070 */
[----:B------:R0:W-:Y:S01]  /*1e40*/  STS [R9], R8 ;  /* 0x0000000809007388 */ /* 0x0001e20000000800 */
[----:B------:R-:W-:Y:S09]  /*1e50*/  BAR.SYNC.DEFER_BLOCKING 0x0 ;  /* 0x0000000000007b1d */ /* 0x000ff20000010000 */
[----:B0-----:R-:W-:Y:S05]  /*1e60*/  @!P0 BRA `(.L_x_74) ;  /* 0x0000000800688947 */ /* 0x001fea0003800000 */
[----:B------:R-:W-:-:S07]  /*1e70*/  MOV R8, R2 ;  /* 0x0000000200087202 */ /* 0x000fce0000000f00 */
.L_x_82:
[----:B0-----:R-:W0:Y:S01]  /*1e80*/  LDCU UR5, c[0x0][0x3a0] ;  /* 0x00007400ff0577ac */ /* 0x001e220008000800 */
[----:B------:R-:W-:Y:S01]  /*1e90*/  SHF.R.U32.HI R9, RZ, 0x1, R8 ;  /* 0x00000001ff097819 */ /* 0x000fe20000011608 */
[----:B------:R-:W-:Y:S04]  /*1ea0*/  BSSY.RECONVERGENT B0, `(.L_x_75) ;  /* 0x0000092000007945 */ /* 0x000fe80003800200 */
[----:B--2---:R-:W-:-:S05]  /*1eb0*/  IMAD.IADD R10, R3, 0x1, R9 ;  /* 0x00000001030a7824 */ /* 0x004fca00078e0209 */
[----:B0-----:R-:W-:-:S04]  /*1ec0*/  ISETP.GE.AND P0, PT, R10, UR5, PT ;  /* 0x000000050a007c0c */ /* 0x001fc8000bf06270 */
[----:B------:R-:W-:-:S13]  /*1ed0*/  ISETP.GE.U32.OR P0, PT, R0, R9, P0 ;  /* 0x000000090000720c */ /* 0x000fda0000706470 */
[----:B------:R-:W-:Y:S05]  /*1ee0*/  @P0 BRA `(.L_x_76) ;  /* 0x0000000800340947 */ /* 0x000fea0003800000 */
[----:B------:R-:W0:Y:S02]  /*1ef0*/  LDCU UR5, c[0x0][0x3a8] ;  /* 0x00007500ff0577ac */ /* 0x000e240008000800 */
[----:B0-----:R-:W-:-:S09]  /*1f00*/  UISETP.GE.AND UP0, UPT, UR5, 0x1, UPT ;  /* 0x000000010500788c */ /* 0x001fd2000bf06270 */
[----:B------:R-:W-:Y:S05]  /*1f10*/  BRA.U !UP0, `(.L_x_77) ;  /* 0x0000000908107547 */ /* 0x000fea000b800000 */
[----:B------:R-:W-:Y:S01]  /*1f20*/  UISETP.GE.U32.AND UP0, UPT, UR12, 0x7, UPT ;  /* 0x000000070c00788c */ /* 0x000fe2000bf06070 */
[----:B------:R-:W-:-:S08]  /*1f30*/  UMOV UR5, URZ ;  /* 0x000000ff00057c82 */ /* 0x000fd00008000000 */
[----:B------:R-:W-:Y:S05]  /*1f40*/  BRA.U !UP0, `(.L_x_78) ;  /* 0x0000000108e87547 */ /* 0x000fea000b800000 */
[----:B------:R-:W0:Y:S01]  /*1f50*/  S2UR UR6, SR_CgaCtaId ;  /* 0x00000000000679c3 */ /* 0x000e220000008800 */
[----:B------:R-:W-:Y:S02]  /*1f60*/  UMOV UR5, 0x400 ;  /* 0x0000040000057882 */ /* 0x000fe40000000000 */
[----:B0-----:R-:W-:-:S03]  /*1f70*/  ULEA UR6, UR6, UR5, 0x18 ;  /* 0x0000000506067291 */ /* 0x001fc6000f8ec0ff */
[----:B------:R-:W-:-:S09]  /*1f80*/  UMOV UR5, URZ ;  /* 0x000000ff00057c82 */ /* 0x000fd20008000000 */
.L_x_79:
[----:B------:R-:W-:Y:S01]  /*1f90*/  IMAD R10, R2, UR5, R0 ;  /* 0x00000005020a7c24 */ /* 0x000fe2000f8e0200 */
[----:B------:R-:W-:-:S04]  /*1fa0*/  UIADD3 UR5, UPT, UPT, UR5, 0x8, URZ ;  /* 0x0000000805057890 */ /* 0x000fc8000fffe0ff */
[----:B------:R-:W-:Y:S01]  /*1fb0*/  IADD3 R11, PT, PT, R9, R10, RZ ;  /* 0x0000000a090b7210 */ /* 0x000fe20007ffe0ff */
[----:B------:R-:W-:Y:S01]  /*1fc0*/  UISETP.NE.AND UP0, UPT, UR5, UR8, UPT ;  /* 0x000000080500728c */ /* 0x000fe2000bf05270 */
[----:B------:R-:W-:Y:S02]  /*1fd0*/  LEA R13, R10, UR6, 0x2 ;  /* 0x000000060a0d7c11 */ /* 0x000fe4000f8e10ff */
[----:B------:R-:W-:-:S03]  /*1fe0*/  LEA R11, R11, UR6, 0x2 ;  /* 0x000000060b0b7c11 */ /* 0x000fc6000f8e10ff */
[----:B------:R-:W-:Y:S01]  /*1ff0*/  LDS R15, [R13] ;  /* 0x000000000d0f7984 */ /* 0x000fe20000000800 */
[----:B0-----:R-:W-:-:S03]  /*2000*/  IMAD R17, R2, 0x4, R13 ;  /* 0x0000000402117824 */ /* 0x001fc600078e020d */
[----:B------:R-:W0:Y:S02]  /*2010*/  LDS R10, [R11] ;  /* 0x000000000b0a7984 */ /* 0x000e240000000800 */
[----:B------:R-:W-:Y:S01]  /*2020*/  LEA R21, R2, R17, 0x2 ;  /* 0x0000001102157211 */ /* 0x000fe200078e10ff */
[----:B0-----:R-:W-:Y:S01]  /*2030*/  FADD R10, R10, R15 ;  /* 0x0000000f0a0a7221 */ /* 0x001fe20000000000 */
[----:B------:R-:W-:-:S04]  /*2040*/  LEA R15, R2, R11, 0x2 ;  /* 0x0000000b020f7211 */ /* 0x000fc800078e10ff */
[----:B------:R0:W-:Y:S04]  /*2050*/  STS [R13], R10 ;  /* 0x0000000a0d007388 */ /* 0x0001e80000000800 */
[----:B------:R-:W-:Y:S04]  /*2060*/  LDS R12, [R15] ;  /* 0x000000000f0c7984 */ /* 0x000fe80000000800 */
[----:B------:R-:W1:Y:S01]  /*2070*/  LDS R19, [R17] ;  /* 0x0000000011137984 */ /* 0x000e620000000800 */
[----:B0-----:R-:W-:Y:S01]  /*2080*/  LEA R13, R2, R21, 0x2 ;  /* 0x00000015020d7211 */ /* 0x001fe200078e10ff */
[----:B-1----:R-:W-:Y:S01]  /*2090*/  FADD R12, R12, R19 ;  /* 0x000000130c0c7221 */ /* 0x002fe20000000000 */
[----:B------:R-:W-:-:S04]  /*20a0*/  LEA R19, R2, R15, 0x2 ;  /* 0x0000000f02137211 */ /* 0x000fc800078e10ff */
[----:B------:R0:W-:Y:S04]  /*20b0*/  STS [R17], R12 ;  /* 0x0000000c11007388 */ /* 0x0001e80000000800 */
[----:B------:R-:W-:Y:S04]  /*20c0*/  LDS R11, [R19] ;  /* 0x00000000130b7984 */ /* 0x000fe80000000800 */
[----:B------:R-:W1:Y:S01]  /*20d0*/  LDS R14, [R21] ;  /* 0x00000000150e7984 */ /* 0x000e620000000800 */
[C---:B0-----:R-:W-:Y:S02]  /*20e0*/  IMAD R17, R2.reuse, 0x4, R13 ;  /* 0x0000000402117824 */ /* 0x041fe400078e020d */
[----:B-1----:R-:W-:Y:S01]  /*20f0*/  FADD R14, R11, R14 ;  /* 0x0000000e0b0e7221 */ /* 0x002fe20000000000 */
[----:B------:R-:W-:-:S04]  /*2100*/  IMAD R11, R2, 0x4, R19 ;  /* 0x00000004020b7824 */ /* 0x000fc800078e0213 */
        /* <DEDUP_REMOVED lines=18> */
[----:B------:R-:W-:Y:S04]  /*2230*/  STS [R21], R14 ;  /* 0x0000000e15007388 */ /* 0x000fe80000000800 */
[----:B------:R-:W-:Y:S04]  /*2240*/  LDS R10, [R11] ;  /* 0x000000000b0a7984 */ /* 0x000fe80000000800 */
[----:B------:R-:W0:Y:S02]  /*2250*/  LDS R15, [R13] ;  /* 0x000000000d0f7984 */ /* 0x000e240000000800 */
[----:B0-----:R-:W-:Y:S01]  /*2260*/  FADD R10, R10, R15 ;  /* 0x0000000f0a0a7221 */ /* 0x001fe20000000000 */
[----:B------:R-:W-:-:S04]  /*2270*/  LEA R15, R2, R11, 0x2 ;  /* 0x0000000b020f7211 */ /* 0x000fc800078e10ff */
[----:B------:R-:W-:Y:S04]  /*2280*/  STS [R13], R10 ;  /* 0x0000000a0d007388 */ /* 0x000fe80000000800 */
[----:B------:R-:W-:Y:S04]  /*2290*/  LDS R15, [R15] ;  /* 0x000000000f0f7984 */ /* 0x000fe80000000800 */
[----:B------:R-:W0:Y:S02]  /*22a0*/  LDS R16, [R12] ;  /* 0x000000000c107984 */ /* 0x000e240000000800 */
[----:B0-----:R-:W-:-:S05]  /*22b0*/  FADD R17, R15, R16 ;  /* 0x000000100f117221 */ /* 0x001fca0000000000 */
[----:B------:R0:W-:Y:S01]  /*22c0*/  STS [R12], R17 ;  /* 0x000000110c007388 */ /* 0x0001e20000000800 */
[----:B------:R-:W-:Y:S05]  /*22d0*/  BRA.U UP0, `(.L_x_79) ;  /* 0xfffffffd002c7547 */ /* 0x000fea000b83ffff */
[----:B------:R-:W-:-:S05]  /*22e0*/  UMOV UR5, UR8 ;  /* 0x0000000800057c82 */ /* 0x000fca0008000000 */
.L_x_78:
[----:B------:R-:W-:-:S09]  /*22f0*/  UISETP.NE.AND UP0, UPT, UR14, URZ, UPT ;  /* 0x000000ff0e00728c */ /* 0x000fd2000bf05270 */
[----:B------:R-:W-:Y:S05]  /*2300*/  BRA.U !UP0, `(.L_x_77) ;  /* 0x0000000508147547 */ /* 0x000fea000b800000 */
[----:B------:R-:W-:Y:S02]  /*2310*/  UIADD3 UR6, UPT, UPT, UR14, -0x1, URZ ;  /* 0xffffffff0e067890 */ /* 0x000fe4000fffe0ff */
[----:B------:R-:W-:Y:S02]  /*2320*/  UISETP.NE.AND UP1, UPT, UR15, URZ, UPT ;  /* 0x000000ff0f00728c */ /* 0x000fe4000bf25270 */
[----:B------:R-:W-:-:S09]  /*2330*/  UISETP.GE.U32.AND UP0, UPT, UR6, 0x3, UPT ;  /* 0x000000030600788c */ /* 0x000fd2000bf06070 */
[----:B------:R-:W-:Y:S05]  /*2340*/  BRA.U !UP0, `(.L_x_80) ;  /* 0x0000000108787547 */ /* 0x000fea000b800000 */
[----:B------:R-:W1:Y:S01]  /*2350*/  S2UR UR7, SR_CgaCtaId ;  /* 0x00000000000779c3 */ /* 0x000e620000008800 */
[----:B------:R-:W-:Y:S01]  /*2360*/  IMAD R10, R2, UR5, R0 ;  /* 0x00000005020a7c24 */ /* 0x000fe2000f8e0200 */
[----:B------:R-:W-:Y:S01]  /*2370*/  UMOV UR6, 0x400 ;  /* 0x0000040000067882 */ /* 0x000fe20000000000 */
[----:B------:R-:W-:-:S03]  /*2380*/  UIADD3 UR5, UPT, UPT, UR5, 0x4, URZ ;  /* 0x0000000405057890 */ /* 0x000fc6000fffe0ff */
[----:B------:R-:W-:Y:S01]  /*2390*/  IADD3 R11, PT, PT, R9, R10, RZ ;  /* 0x0000000a090b7210 */ /* 0x000fe20007ffe0ff */
[----:B-1----:R-:W-:-:S06]  /*23a0*/  ULEA UR6, UR7, UR6, 0x18 ;  /* 0x0000000607067291 */ /* 0x002fcc000f8ec0ff */
[----:B------:R-:W-:Y:S02]  /*23b0*/  LEA R11, R11, UR6, 0x2 ;  /* 0x000000060b0b7c11 */ /* 0x000fe4000f8e10ff */
[----:B------:R-:W-:-:S03]  /*23c0*/  LEA R13, R10, UR6, 0x2 ;  /* 0x000000060a0d7c11 */ /* 0x000fc6000f8e10ff */
[----:B------:R-:W-:Y:S02]  /*23d0*/  LDS R10, [R11] ;  /* 0x000000000b0a7984 */ /* 0x000fe40000000800 */
[C---:B0-----:R-:W-:Y:S02]  /*23e0*/  IMAD R17, R2.reuse, 0x4, R13 ;  /* 0x0000000402117824 */ /* 0x041fe400078e020d */
[----:B------:R-:W0:Y:S03]  /*23f0*/  LDS R15, [R13] ;  /* 0x000000000d0f7984 */ /* 0x000e260000000800 */
        /* <DEDUP_REMOVED lines=9> */
[----:B------:R-:W-:Y:S04]  /*2490*/  STS [R17], R12 ;  /* 0x0000000c11007388 */ /* 0x000fe80000000800 */
[----:B------:R-:W-:Y:S04]  /*24a0*/  LDS R11, [R19] ;  /* 0x00000000130b7984 */ /* 0x000fe80000000800 */
[----:B------:R-:W0:Y:S02]  /*24b0*/  LDS R14, [R21] ;  /* 0x00000000150e7984 */ /* 0x000e240000000800 */
[----:B0-----:R-:W-:Y:S01]  /*24c0*/  FADD R14, R11, R14 ;  /* 0x0000000e0b0e7221 */ /* 0x001fe20000000000 */
[----:B------:R-:W-:-:S04]  /*24d0*/  IMAD R11, R2, 0x4, R19 ;  /* 0x00000004020b7824 */ /* 0x000fc800078e0213 */
[----:B------:R-:W-:Y:S04]  /*24e0*/  STS [R21], R14 ;  /* 0x0000000e15007388 */ /* 0x000fe80000000800 */
[----:B------:R-:W-:Y:S04]  /*24f0*/  LDS R11, [R11] ;  /* 0x000000000b0b7984 */ /* 0x000fe80000000800 */
[----:B------:R-:W0:Y:S02]  /*2500*/  LDS R16, [R10] ;  /* 0x000000000a107984 */ /* 0x000e240000000800 */
[----:B0-----:R-:W-:-:S05]  /*2510*/  FADD R13, R11, R16 ;  /* 0x000000100b0d7221 */ /* 0x001fca0000000000 */
[----:B------:R1:W-:Y:S02]  /*2520*/  STS [R10], R13 ;  /* 0x0000000d0a007388 */ /* 0x0003e40000000800 */
.L_x_80:
[----:B------:R-:W-:Y:S05]  /*2530*/  BRA.U !UP1, `(.L_x_77) ;  /* 0x0000000109887547 */ /* 0x000fea000b800000 */
[----:B------:R-:W-:Y:S02]  /*2540*/  UIADD3 UR6, UPT, UPT, UR15, -0x1, URZ ;  /* 0xffffffff0f067890 */ /* 0x000fe4000fffe0ff */
[----:B------:R-:W-:Y:S02]  /*2550*/  UISETP.NE.AND UP1, UPT, UR13, URZ, UPT ;  /* 0x000000ff0d00728c */ /* 0x000fe4000bf25270 */
[----:B------:R-:W-:-:S09]  /*2560*/  UISETP.NE.AND UP0, UPT, UR6, URZ, UPT ;  /* 0x000000ff0600728c */ /* 0x000fd2000bf05270 */
[----:B------:R-:W-:Y:S05]  /*2570*/  BRA.U !UP0, `(.L_x_81) ;  /* 0x0000000108487547 */ /* 0x000fea000b800000 */
[----:B------:R-:W2:Y:S01]  /*2580*/  S2UR UR7, SR_CgaCtaId ;  /* 0x00000000000779c3 */ /* 0x000ea20000008800 */
[----:B-1----:R-:W-:Y:S01]  /*2590*/  IMAD R10, R2, UR5, R0 ;  /* 0x00000005020a7c24 */ /* 0x002fe2000f8e0200 */
[----:B------:R-:W-:Y:S01]  /*25a0*/  UMOV UR6, 0x400 ;  /* 0x0000040000067882 */ /* 0x000fe20000000000 */
[----:B------:R-:W-:-:S03]  /*25b0*/  UIADD3 UR5, UPT, UPT, UR5, 0x2, URZ ;  /* 0x0000000205057890 */ /* 0x000fc6000fffe0ff */
[----:B------:R-:W-:Y:S01]  /*25c0*/  IADD3 R11, PT, PT, R9, R10, RZ ;  /* 0x0000000a090b7210 */ /* 0x000fe20007ffe0ff */
[----:B--2---:R-:W-:-:S06]  /*25d0*/  ULEA UR6, UR7, UR6, 0x18 ;  /* 0x0000000607067291 */ /* 0x004fcc000f8ec0ff */
[----:B------:R-:W-:Y:S02]  /*25e0*/  LEA R13, R11, UR6, 0x2 ;  /* 0x000000060b0d7c11 */ /* 0x000fe4000f8e10ff */
[----:B------:R-:W-:-:S03]  /*25f0*/  LEA R15, R10, UR6, 0x2 ;  /* 0x000000060a0f7c11 */ /* 0x000fc6000f8e10ff */
[----:B------:R-:W-:Y:S01]  /*2600*/  LDS R10, [R13] ;  /* 0x000000000d0a7984 */ /* 0x000fe20000000800 */
[C---:B------:R-:W-:Y:S01]  /*2610*/  IMAD R14, R2.reuse, 0x4, R13 ;  /* 0x00000004020e7824 */ /* 0x040fe200078e020d */
[----:B------:R-:W-:Y:S02]  /*2620*/  LEA R16, R2, R15, 0x2 ;  /* 0x0000000f02107211 */ /* 0x000fe400078e10ff */
[----:B------:R-:W1:Y:S02]  /*2630*/  LDS R11, [R15] ;  /* 0x000000000f0b7984 */ /* 0x000e640000000800 */
[----:B-1----:R-:W-:-:S05]  /*2640*/  FADD R10, R10, R11 ;  /* 0x0000000b0a0a7221 */ /* 0x002fca0000000000 */
[----:B------:R-:W-:Y:S04]  /*2650*/  STS [R15], R10 ;  /* 0x0000000a0f007388 */ /* 0x000fe80000000800 */
[----:B------:R-:W-:Y:S04]  /*2660*/  LDS R11, [R14] ;  /* 0x000000000e0b7984 */ /* 0x000fe80000000800 */
[----:B0-----:R-:W0:Y:S02]  /*2670*/  LDS R12, [R16] ;  /* 0x00000000100c7984 */ /* 0x001e240000000800 */
[----:B0-----:R-:W-:-:S05]  /*2680*/  FADD R11, R11, R12 ;  /* 0x0000000c0b0b7221 */ /* 0x001fca0000000000 */
[----:B------:R2:W-:Y:S02]  /*2690*/  STS [R16], R11 ;  /* 0x0000000b10007388 */ /* 0x0005e40000000800 */
.L_x_81:
[----:B------:R-:W-:Y:S05]  /*26a0*/  BRA.U !UP1, `(.L_x_77) ;  /* 0x00000001092c7547 */ /* 0x000fea000b800000 */
[----:B------:R-:W3:Y:S01]  /*26b0*/  S2UR UR6, SR_CgaCtaId ;  /* 0x00000000000679c3 */ /* 0x000ee20000008800 */
[----:B-1----:R-:W-:Y:S01]  /*26c0*/  IMAD R10, R2, UR5, R0 ;  /* 0x00000005020a7c24 */ /* 0x002fe2000f8e0200 */
[----:B------:R-:W-:-:S04]  /*26d0*/  UMOV UR5, 0x400 ;  /* 0x0000040000057882 */ /* 0x000fc80000000000 */
[----:B--2---:R-:W-:Y:S01]  /*26e0*/  IADD3 R11, PT, PT, R9, R10, RZ ;  /* 0x0000000a090b7210 */ /* 0x004fe20007ffe0ff */
[----:B---3--:R-:W-:-:S06]  /*26f0*/  ULEA UR5, UR6, UR5, 0x18 ;  /* 0x0000000506057291 */ /* 0x008fcc000f8ec0ff */
[----:B------:R-:W-:Y:S02]  /*2700*/  LEA R11, R11, UR5, 0x2 ;  /* 0x000000050b0b7c11 */ /* 0x000fe4000f8e10ff */
[----:B------:R-:W-:-:S04]  /*2710*/  LEA R10, R10, UR5, 0x2 ;  /* 0x000000050a0a7c11 */ /* 0x000fc8000f8e10ff */
[----:B------:R-:W-:Y:S04]  /*2720*/  LDS R11, [R11] ;  /* 0x000000000b0b7984 */ /* 0x000fe80000000800 */
[----:B0-----:R-:W0:Y:S02]  /*2730*/  LDS R12, [R10] ;  /* 0x000000000a0c7984 */ /* 0x001e240000000800 */
[----:B0-----:R-:W-:-:S05]  /*2740*/  FADD R13, R11, R12 ;  /* 0x0000000c0b0d7221 */ /* 0x001fca0000000000 */
[----:B------:R3:W-:Y:S02]  /*2750*/  STS [R10], R13 ;  /* 0x0000000d0a007388 */ /* 0x0007e40000000800 */
.L_x_77:
[----:B0-----:R-:W-:-:S05]  /*2760*/  IMAD R12, R0, 0x4, R5 ;  /* 0x00000004000c7824 */ /* 0x001fca00078e0205 */
[----:B-1-3--:R-:W-:Y:S01]  /*2770*/  LEA R10, R9, R12, 0x2 ;  /* 0x0000000c090a7211 */ /* 0x00afe200078e10ff */
[----:B--2---:R-:W-:Y:S05]  /*2780*/  LDS R11, [R12] ;  /* 0x000000000c0b7984 */ /* 0x004fea0000000800 */
[----:B------:R-:W0:Y:S02]  /*2790*/  LDS R10, [R10] ;  /* 0x000000000a0a7984 */ /* 0x000e240000000800 */
[----:B0-----:R-:W-:-:S05]  /*27a0*/  IADD3 R11, PT, PT, R10, R11, RZ ;  /* 0x0000000b0a0b7210 */ /* 0x001fca0007ffe0ff */
[----:B------:R0:W-:Y:S02]  /*27b0*/  STS [R12], R11 ;  /* 0x0000000b0c007388 */ /* 0x0001e40000000800 */
.L_x_76:
[----:B------:R-:W-:Y:S05]  /*27c0*/  BSYNC.RECONVERGENT B0 ;  /* 0x0000000000007941 */ /* 0x000fea0003800200 */
.L_x_75:
[----:B------:R-:W-:Y:S01]  /*27d0*/  BAR.SYNC.DEFER_BLOCKING 0x0 ;  /* 0x0000000000007b1d */ /* 0x000fe20000010000 */
[----:B------:R-:W-:Y:S01]  /*27e0*/  ISETP.GT.U32.AND P0, PT, R8, 0x3, PT ;  /* 0x000000030800780c */ /* 0x000fe20003f04070 */
[----:B------:R-:W-:-:S12]  /*27f0*/  IMAD.MOV.U32 R8, RZ, RZ, R9 ;  /* 0x000000ffff087224 */ /* 0x000fd800078e0009 */
[----:B------:R-:W-:Y:S05]  /*2800*/  @P0 BRA `(.L_x_82) ;  /* 0xfffffff4009c0947 */ /* 0x000fea000383ffff */
.L_x_74:
[----:B------:R-:W-:Y:S01]  /*2810*/  ISETP.NE.AND P0, PT, R0, RZ, PT ;  /* 0x000000ff0000720c */ /* 0x000fe20003f05270 */
[----:B------:R-:W-:-:S12]  /*2820*/  BSSY.RECONVERGENT B0, `(.L_x_83) ;  /* 0x0000077000007945 */ /* 0x000fd80003800200 */
[----:B------:R-:W-:Y:S05]  /*2830*/  @P0 BRA `(.L_x_84) ;  /* 0x0000000400d40947 */ /* 0x000fea0003800000 */
[----:B------:R-:W1:Y:S01]  /*2840*/  LDCU UR6, c[0x0][0x3a8] ;  /* 0x00007500ff0677ac */ /* 0x000e620008000800 */
[----:B------:R-:W3:Y:S01]  /*2850*/  LDCU UR5, c[0x0][0x3a4] ;  /* 0x00007480ff0577ac */ /* 0x000ee20008000800 */
[----:B-1----:R-:W-:Y:S02]  /*2860*/  UISETP.GE.AND UP0, UPT, UR6, 0x1, UPT ;  /* 0x000000010600788c */ /* 0x002fe4000bf06270 */
[----:B---3--:R-:W-:-:S07]  /*2870*/  UIMAD UR5, UR9, UR5, UR4 ;  /* 0x00000005090572a4 */ /* 0x008fce000f8e0204 */
[----:B------:R-:W-:Y:S05]  /*2880*/  BRA.U !UP0, `(.L_x_85) ;  /* 0x0000000508a87547 */ /* 0x000fea000b800000 */
[----:B------:R-:W-:Y:S01]  /*2890*/  UISETP.GE.U32.AND UP0, UPT, UR12, 0x7, UPT ;  /* 0x000000070c00788c */ /* 0x000fe2000bf06070 */
[----:B------:R-:W-:-:S08]  /*28a0*/  HFMA2 R9, -RZ, RZ, 0, 0 ;  /* 0x00000000ff097431 */ /* 0x000fd000000001ff */
[----:B------:R-:W-:Y:S05]  /*28b0*/  BRA.U !UP0, `(.L_x_86) ;  /* 0x0000000108ac7547 */ /* 0x000fea000b800000 */
[----:B------:R-:W1:Y:S01]  /*28c0*/  S2R R13, SR_CgaCtaId ;  /* 0x00000000000d7919 */ /* 0x000e620000008800 */
[----:B0-2---:R-:W0:Y:S01]  /*28d0*/  LDC.64 R10, c[0x0][0x398] ;  /* 0x0000e600ff0a7b82 */ /* 0x005e220000000a00 */
[----:B------:R-:W-:Y:S02]  /*28e0*/  MOV R8, 0x400 ;  /* 0x0000040000087802 */ /* 0x000fe40000000f00 */
[----:B------:R-:W-:Y:S02]  /*28f0*/  MOV R9, RZ ;  /* 0x000000ff00097202 */ /* 0x000fe40000000f00 */
[----:B-1----:R-:W-:-:S07]  /*2900*/  LEA R8, R13, R8, 0x18 ;  /* 0x000000080d087211 */ /* 0x002fce00078ec0ff */
.L_x_87:
[----:B--2---:R-:W-:-:S04]  /*2910*/  IMAD R13, R2, R9, RZ ;  /* 0x00000009020d7224 */ /* 0x004fc800078e02ff */
[----:B------:R-:W-:Y:S02]  /*2920*/  IMAD R15, R13, 0x4, R8 ;  /* 0x000000040d0f7824 */ /* 0x000fe400078e0208 */
[----:B------:R-:W-:Y:S01]  /*2930*/  IMAD R13, R6, R9, UR5 ;  /* 0x00000005060d7e24 */ /* 0x000fe2000f8e0209 */
[----:B------:R-:W-:Y:S02]  /*2940*/  IADD3 R9, PT, PT, R9, 0x8, RZ ;  /* 0x0000000809097810 */ /* 0x000fe40007ffe0ff */
[C---:B------:R-:W-:Y:S01]  /*2950*/  LEA R27, R2.reuse, R15, 0x2 ;  /* 0x0000000f021b7211 */ /* 0x040fe200078e10ff */
[----:B------:R1:W2:Y:S01]  /*2960*/  LDS R29, [R15] ;  /* 0x000000000f1d7984 */ /* 0x0002a20000000800 */
[----:B0-----:R-:W-:Y:S01]  /*2970*/  IMAD.WIDE R12, R13, 0x4, R10 ;  /* 0x000000040d0c7825 */ /* 0x001fe200078e020a */
[----:B------:R-:W-:Y:S02]  /*2980*/  ISETP.NE.AND P0, PT, R9, UR8, PT ;  /* 0x0000000809007c0c */ /* 0x000fe4000bf05270 */
[----:B------:R-:W-:-:S02]  /*2990*/  LEA R25, R2, R27, 0x2 ;  /* 0x0000001b02197211 */ /* 0x000fc400078e10ff */
[----:B------:R-:W0:Y:S01]  /*29a0*/  LDS R27, [R27] ;  /* 0x000000001b1b7984 */ /* 0x000e220000000800 */
[----:B-1----:R-:W-:-:S04]  /*29b0*/  IMAD.WIDE R14, R6, 0x4, R12 ;  /* 0x00000004060e7825 */ /* 0x002fc800078e020c */
[----:B------:R-:W-:Y:S02]  /*29c0*/  IMAD R24, R2, 0x4, R25 ;  /* 0x0000000402187824 */ /* 0x000fe400078e0219 */
[----:B------:R-:W1:Y:S01]  /*29d0*/  LDS R25, [R25] ;  /* 0x0000000019197984 */ /* 0x000e620000000800 */
[----:B------:R-:W-:Y:S02]  /*29e0*/  IMAD.WIDE R18, R6, 0x4, R14 ;  /* 0x0000000406127825 */ /* 0x000fe400078e020e */
[C---:B------:R-:W-:Y:S02]  /*29f0*/  LEA R20, R2.reuse, R24, 0x2 ;  /* 0x0000001802147211 */ /* 0x040fe400078e10ff */
[----:B------:R-:W3:Y:S02]  /*2a00*/  LDS R24, [R24] ;  /* 0x0000000018187984 */ /* 0x000ee40000000800 */
[----:B------:R-:W-:Y:S01]  /*2a10*/  LEA R21, R2, R20, 0x2 ;  /* 0x0000001402157211 */ /* 0x000fe200078e10ff */
[----:B------:R-:W-:Y:S01]  /*2a20*/  IMAD.WIDE R16, R6, 0x4, R18 ;  /* 0x0000000406107825 */ /* 0x000fe200078e0212 */
[----:B------:R-:W4:Y:S03]  /*2a30*/  LDS R20, [R20] ;  /* 0x0000000014147984 */ /* 0x000f260000000800 */
[----:B------:R-:W-:-:S02]  /*2a40*/  IMAD R22, R2, 0x4, R21 ;  /* 0x0000000402167824 */ /* 0x000fc400078e0215 */
[----:B------:R-:W5:Y:S03]  /*2a50*/  LDS R21, [R21] ;  /* 0x0000000015157984 */ /* 0x000f660000000800 */
[----:B------:R-:W-:Y:S02]  /*2a60*/  LEA R23, R2, R22, 0x2 ;  /* 0x0000001602177211 */ /* 0x000fe400078e10ff */
[----:B------:R-:W5:Y:S04]  /*2a70*/  LDS R22, [R22] ;  /* 0x0000000016167984 */ /* 0x000f680000000800 */
[----:B------:R-:W5:Y:S04]  /*2a80*/  LDS R23, [R23] ;  /* 0x0000000017177984 */ /* 0x000f680000000800 */
[----:B--2---:R2:W-:Y:S04]  /*2a90*/  STG.E desc[UR10][R12.64], R29 ;  /* 0x0000001d0c007986 */ /* 0x0045e8000c10190a */
[----:B0-----:R0:W-:Y:S01]  /*2aa0*/  STG.E desc[UR10][R14.64], R27 ;  /* 0x0000001b0e007986 */ /* 0x0011e2000c10190a */
[----:B--2---:R-:W-:-:S03]  /*2ab0*/  IMAD.WIDE R12, R6, 0x4, R16 ;  /* 0x00000004060c7825 */ /* 0x004fc600078e0210 */
[----:B-1----:R1:W-:Y:S01]  /*2ac0*/  STG.E desc[UR10][R18.64], R25 ;  /* 0x0000001912007986 */ /* 0x0023e2000c10190a */
[----:B0-----:R-:W-:-:S03]  /*2ad0*/  IMAD.WIDE R14, R6, 0x4, R12 ;  /* 0x00000004060e7825 */ /* 0x001fc600078e020c */
[----:B---3--:R0:W-:Y:S04]  /*2ae0*/  STG.E desc[UR10][R16.64], R24 ;  /* 0x0000001810007986 */ /* 0x0081e8000c10190a */
[----:B----4-:R2:W-:Y:S01]  /*2af0*/  STG.E desc[UR10][R12.64], R20 ;  /* 0x000000140c007986 */ /* 0x0105e2000c10190a */
[----:B-1----:R-:W-:-:S03]  /*2b00*/  IMAD.WIDE R18, R6, 0x4, R14 ;  /* 0x0000000406127825 */ /* 0x002fc600078e020e */
[----:B-----5:R2:W-:Y:S01]  /*2b10*/  STG.E desc[UR10][R14.64], R21 ;  /* 0x000000150e007986 */ /* 0x0205e2000c10190a */
[----:B0-----:R-:W-:-:S03]  /*2b20*/  IMAD.WIDE R16, R6, 0x4, R18 ;  /* 0x0000000406107825 */ /* 0x001fc600078e0212 */
[----:B------:R2:W-:Y:S04]  /*2b30*/  STG.E desc[UR10][R18.64], R22 ;  /* 0x0000001612007986 */ /* 0x0005e8000c10190a */
[----:B------:R2:W-:Y:S01]  /*2b40*/  STG.E desc[UR10][R16.64], R23 ;  /* 0x0000001710007986 */ /* 0x0005e2000c10190a */
[----:B------:R-:W-:Y:S05]  /*2b50*/  @P0 BRA `(.L_x_87) ;  /* 0xfffffffc006c0947 */ /* 0x000fea000383ffff */
[----:B------:R-:W-:-:S07]  /*2b60*/  IMAD.U32 R9, RZ, RZ, UR8 ;  /* 0x00000008ff097e24 */ /* 0x000fce000f8e00ff */
.L_x_86:
[----:B------:R-:W-:-:S09]  /*2b70*/  UISETP.NE.AND UP0, UPT, UR14, URZ, UPT ;  /* 0x000000ff0e00728c */ /* 0x000fd2000bf05270 */
[----:B------:R-:W-:Y:S05]  /*2b80*/  BRA.U !UP0, `(.L_x_85) ;  /* 0x0000000108e87547 */ /* 0x000fea000b800000 */
[----:B------:R-:W-:Y:S02]  /*2b90*/  UIADD3 UR6, UPT, UPT, UR14, -0x1, URZ ;  /* 0xffffffff0e067890 */ /* 0x000fe4000fffe0ff */
[----:B------:R-:W-:Y:S02]  /*2ba0*/  UISETP.NE.AND UP1, UPT, UR15, URZ, UPT ;  /* 0x000000ff0f00728c */ /* 0x000fe4000bf25270 */
[----:B------:R-:W-:-:S09]  /*2bb0*/  UISETP.GE.U32.AND UP0, UPT, UR6, 0x3, UPT ;  /* 0x000000030600788c */ /* 0x000fd2000bf06070 */
[----:B------:R-:W-:Y:S05]  /*2bc0*/  BRA.U !UP0, `(.L_x_88) ;  /* 0x00000001085c7547 */ /* 0x000fea000b800000 */
[----:B0-----:R-:W0:Y:S01]  /*2bd0*/  S2R R11, SR_CgaCtaId ;  /* 0x00000000000b7919 */ /* 0x001e220000008800 */
[----:B--2---:R-:W-:Y:S01]  /*2be0*/  MOV R10, 0x400 ;  /* 0x00000400000a7802 */ /* 0x004fe20000000f00 */
[C---:B------:R-:W-:Y:S02]  /*2bf0*/  IMAD R8, R9.reuse, R2, RZ ;  /* 0x0000000209087224 */ /* 0x040fe400078e02ff */
[----:B------:R-:W-:Y:S01]  /*2c00*/  IMAD R13, R6, R9, UR5 ;  /* 0x00000005060d7e24 */ /* 0x000fe2000f8e0209 */
[----:B------:R-:W-:Y:S02]  /*2c10*/  IADD3 R9, PT, PT, R9, 0x4, RZ ;  /* 0x0000000409097810 */ /* 0x000fe40007ffe0ff */
[----:B0-----:R-:W-:-:S04]  /*2c20*/  LEA R11, R11, R10, 0x18 ;  /* 0x0000000a0b0b7211 */ /* 0x001fc800078ec0ff */
[----:B------:R-:W-:Y:S02]  /*2c30*/  LEA R19, R8, R11, 0x2 ;  /* 0x0000000b08137211 */ /* 0x000fe400078e10ff */
[----:B------:R-:W0:Y:S02]  /*2c40*/  LDC.64 R10, c[0x0][0x398] ;  /* 0x0000e600ff0a7b82 */ /* 0x000e240000000a00 */
[C---:B------:R-:W-:Y:S02]  /*2c50*/  LEA R21, R2.reuse, R19, 0x2 ;  /* 0x0000001302157211 */ /* 0x040fe400078e10ff */
[----:B------:R-:W1:Y:S03]  /*2c60*/  LDS R19, [R19] ;  /* 0x0000000013137984 */ /* 0x000e660000000800 */
[C---:B------:R-:W-:Y:S02]  /*2c70*/  IMAD R23, R2.reuse, 0x4, R21 ;  /* 0x0000000402177824 */ /* 0x040fe400078e0215 */
[----:B------:R-:W2:Y:S03]  /*2c80*/  LDS R21, [R21] ;  /* 0x0000000015157984 */ /* 0x000ea60000000800 */
[----:B------:R-:W-:-:S02]  /*2c90*/  LEA R8, R2, R23, 0x2 ;  /* 0x0000001702087211 */ /* 0x000fc400078e10ff */
[----:B------:R-:W3:Y:S04]  /*2ca0*/  LDS R23, [R23] ;  /* 0x0000000017177984 */ /* 0x000ee80000000800 */
[----:B------:R-:W4:Y:S01]  /*2cb0*/  LDS R25, [R8] ;  /* 0x0000000008197984 */ /* 0x000f220000000800 */
[----:B0-----:R-:W-:-:S04]  /*2cc0*/  IMAD.WIDE R10, R13, 0x4, R10 ;  /* 0x000000040d0a7825 */ /* 0x001fc800078e020a */
[----:B------:R-:W-:-:S04]  /*2cd0*/  IMAD.WIDE R12, R6, 0x4, R10 ;  /* 0x00000004060c7825 */ /* 0x000fc800078e020a */
[----:B------:R-:W-:-:S04]  /*2ce0*/  IMAD.WIDE R14, R6, 0x4, R12 ;  /* 0x00000004060e7825 */ /* 0x000fc800078e020c */
[----:B------:R-:W-:Y:S01]  /*2cf0*/  IMAD.WIDE R16, R6, 0x4, R14 ;  /* 0x0000000406107825 */ /* 0x000fe200078e020e */
[----:B-1----:R1:W-:Y:S04]  /*2d00*/  STG.E desc[UR10][R10.64], R19 ;  /* 0x000000130a007986 */ /* 0x0023e8000c10190a */
[----:B--2---:R1:W-:Y:S04]  /*2d10*/  STG.E desc[UR10][R12.64], R21 ;  /* 0x000000150c007986 */ /* 0x0043e8000c10190a */
[----:B---3--:R1:W-:Y:S04]  /*2d20*/  STG.E desc[UR10][R14.64], R23 ;  /* 0x000000170e007986 */ /* 0x0083e8000c10190a */
[----:B----4-:R1:W-:Y:S02]  /*2d30*/  STG.E desc[UR10][R16.64], R25 ;  /* 0x0000001910007986 */ /* 0x0103e4000c10190a */
.L_x_88:
[----:B------:R-:W-:Y:S05]  /*2d40*/  BRA.U !UP1, `(.L_x_85) ;  /* 0x0000000109787547 */ /* 0x000fea000b800000 */
[----:B------:R-:W-:Y:S02]  /*2d50*/  UIADD3 UR6, UPT, UPT, UR15, -0x1, URZ ;  /* 0xffffffff0f067890 */ /* 0x000fe4000fffe0ff */
[----:B------:R-:W-:Y:S02]  /*2d60*/  UISETP.NE.AND UP1, UPT, UR13, URZ, UPT ;  /* 0x000000ff0d00728c */ /* 0x000fe4000bf25270 */
[----:B------:R-:W-:-:S09]  /*2d70*/  UISETP.NE.AND UP0, UPT, UR6, URZ, UPT ;  /* 0x000000ff0600728c */ /* 0x000fd2000bf05270 */
[----:B------:R-:W-:Y:S05]  /*2d80*/  BRA.U !UP0, `(.L_x_89) ;  /* 0x00000001083c7547 */ /* 0x000fea000b800000 */
[----:B01----:R-:W0:Y:S01]  /*2d90*/  S2R R11, SR_CgaCtaId ;  /* 0x00000000000b7919 */ /* 0x003e220000008800 */
[----:B--2---:R-:W-:Y:S01]  /*2da0*/  MOV R10, 0x400 ;  /* 0x00000400000a7802 */ /* 0x004fe20000000f00 */
[C---:B------:R-:W-:Y:S02]  /*2db0*/  IMAD R8, R9.reuse, R2, RZ ;  /* 0x0000000209087224 */ /* 0x040fe400078e02ff */
[----:B------:R-:W-:Y:S01]  /*2dc0*/  IMAD R13, R6, R9, UR5 ;  /* 0x00000005060d7e24 */ /* 0x000fe2000f8e0209 */
[----:B------:R-:W-:Y:S02]  /*2dd0*/  IADD3 R9, PT, PT, R9, 0x2, RZ ;  /* 0x0000000209097810 */ /* 0x000fe40007ffe0ff */
[----:B0-----:R-:W-:-:S05]  /*2de0*/  LEA R11, R11, R10, 0x18 ;  /* 0x0000000a0b0b7211 */ /* 0x001fca00078ec0ff */
[----:B------:R-:W-:Y:S02]  /*2df0*/  IMAD R15, R8, 0x4, R11 ;  /* 0x00000004080f7824 */ /* 0x000fe400078e020b */
[----:B------:R-:W0:Y:S03]  /*2e00*/  LDC.64 R10, c[0x0][0x398] ;  /* 0x0000e600ff0a7b82 */ /* 0x000e260000000a00 */
[----:B------:R-:W-:Y:S02]  /*2e10*/  LEA R8, R2, R15, 0x2 ;  /* 0x0000000f02087211 */ /* 0x000fe400078e10ff */
[----:B------:R-:W1:Y:S04]  /*2e20*/  LDS R15, [R15] ;  /* 0x000000000f0f7984 */ /* 0x000e680000000800 */
[----:B------:R-:W2:Y:S01]  /*2e30*/  LDS R17, [R8] ;  /* 0x0000000008117984 */ /* 0x000ea20000000800 */
[----:B0-----:R-:W-:-:S04]  /*2e40*/  IMAD.WIDE R10, R13, 0x4, R10 ;  /* 0x000000040d0a7825 */ /* 0x001fc800078e020a */
[----:B------:R-:W-:Y:S01]  /*2e50*/  IMAD.WIDE R12, R6, 0x4, R10 ;  /* 0x00000004060c7825 */ /* 0x000fe200078e020a */
[----:B-1----:R3:W-:Y:S04]  /*2e60*/  STG.E desc[UR10][R10.64], R15 ;  /* 0x0000000f0a007986 */ /* 0x0027e8000c10190a */
[----:B--2---:R3:W-:Y:S02]  /*2e70*/  STG.E desc[UR10][R12.64], R17 ;  /* 0x000000110c007986 */ /* 0x0047e4000c10190a */
.L_x_89:
[----:B------:R-:W-:Y:S05]  /*2e80*/  BRA.U !UP1, `(.L_x_85) ;  /* 0x0000000109287547 */ /* 0x000fea000b800000 */
[----:B01-3--:R-:W0:Y:S01]  /*2e90*/  S2R R11, SR_CgaCtaId ;  /* 0x00000000000b7919 */ /* 0x00be220000008800 */
[----:B--2---:R-:W-:Y:S01]  /*2ea0*/  MOV R10, 0x400 ;  /* 0x00000400000a7802 */ /* 0x004fe20000000f00 */
[-C--:B------:R-:W-:Y:S02]  /*2eb0*/  IMAD R8, R2, R9.reuse, RZ ;  /* 0x0000000902087224 */ /* 0x080fe400078e02ff */
[----:B------:R-:W-:Y:S01]  /*2ec0*/  IMAD R9, R6, R9, UR5 ;  /* 0x0000000506097e24 */ /* 0x000fe2000f8e0209 */
[----:B0-----:R-:W-:-:S05]  /*2ed0*/  LEA R11, R11, R10, 0x18 ;  /* 0x0000000a0b0b7211 */ /* 0x001fca00078ec0ff */
[----:B------:R-:W-:Y:S02]  /*2ee0*/  IMAD R12, R8, 0x4, R11 ;  /* 0x00000004080c7824 */ /* 0x000fe400078e020b */
[----:B------:R-:W0:Y:S03]  /*2ef0*/  LDC.64 R10, c[0x0][0x398] ;  /* 0x0000e600ff0a7b82 */ /* 0x000e260000000a00 */
[----:B------:R-:W1:Y:S01]  /*2f00*/  LDS R13, [R12] ;  /* 0x000000000c0d7984 */ /* 0x000e620000000800 */
[----:B0-----:R-:W-:-:S05]  /*2f10*/  IMAD.WIDE R8, R9, 0x4, R10 ;  /* 0x0000000409087825 */ /* 0x001fca00078e020a */
[----:B-1----:R4:W-:Y:S02]  /*2f20*/  STG.E desc[UR10][R8.64], R13 ;  /* 0x0000000d08007986 */ /* 0x0029e4000c10190a */
.L_x_85:
[----:B01-3--:R-:W0:Y:S01]  /*2f30*/  LDS R11, [R5] ;  /* 0x00000000050b7984 */ /* 0x00be220000000800 */
[----:B------:R-:W1:Y:S02]  /*2f40*/  LDCU.64 UR6, c[0x0][0x3b0] ;  /* 0x00007600ff0677ac */ /* 0x000e640008000a00 */
[----:B-1----:R-:W-:-:S06]  /*2f50*/  UIMAD.WIDE UR6, UR5, 0x4, UR6 ;  /* 0x00000004050678a5 */ /* 0x002fcc000f8e0206 */
[----:B----4-:R-:W-:Y:S02]  /*2f60*/  MOV R8, UR6 ;  /* 0x0000000600087c02 */ /* 0x010fe40008000f00 */
[----:B------:R-:W-:-:S05]  /*2f70*/  MOV R9, UR7 ;  /* 0x0000000700097c02 */ /* 0x000fca0008000f00 */
[----:B0-----:R1:W-:Y:S02]  /*2f80*/  STG.E desc[UR10][R8.64], R11 ;  /* 0x0000000b08007986 */ /* 0x0013e4000c10190a */
.L_x_84:
[----:B------:R-:W-:Y:S05]  /*2f90*/  BSYNC.RECONVERGENT B0 ;  /* 0x0000000000007941 */ /* 0x000fea0003800200 */
.L_x_83:
[----:B------:R-:W3:Y:S01]  /*2fa0*/  LDCU UR5, c[0x0][0x3a4] ;  /* 0x00007480ff0577ac */ /* 0x000ee20008000800 */
[----:B------:R-:W-:-:S04]  /*2fb0*/  UIADD3 UR4, UPT, UPT, UR4, 0x1, URZ ;  /* 0x0000000104047890 */ /* 0x000fc8000fffe0ff */
[----:B---3--:R-:W-:Y:S01]  /*2fc0*/  UISETP.NE.AND UP0, UPT, UR4, UR5, UPT ;  /* 0x000000050400728c */ /* 0x008fe2000bf05270 */
[----:B------:R-:W-:Y:S08]  /*2fd0*/  BAR.SYNC.DEFER_BLOCKING 0x0 ;  /* 0x0000000000007b1d */ /* 0x000ff00000010000 */
[----:B------:R-:W-:Y:S05]  /*2fe0*/  BRA.U UP0, `(.L_x_90) ;  /* 0xffffffe100747547 */ /* 0x000fea000b83ffff */
[----:B------:R-:W-:Y:S05]  /*2ff0*/  EXIT ;  /* 0x000000000000794d */ /* 0x000fea0003800000 */
.L_x_91:
        /* <DEDUP_REMOVED lines=16> */
.L_x_98:


//--------------------- .nv.shared._ZN3cub18CUB_300001_SM_10006detail8for_each13static_kernelINS2_12policy_hub_t12policy_500_tElN6thrust24THRUST_300001_SM_1000_NS8cuda_cub6__fill7functorINS7_6detail15normal_iteratorINS7_10device_ptrIiEEEEiEEEEvT0_T1_ --------------------------
	.section	.nv.shared._ZN3cub18CUB_300001_SM_10006detail8for_each13static_kernelINS2_12policy_hub_t12policy_500_tElN6thrust24THRUST_300001_SM_1000_NS8cuda_cub6__fill7functorINS7_6detail15normal_iteratorINS7_10device_ptrIiEEEEiEEEEvT0_T1_,"aw",@nobits
	.sectionflags	@""
	.align	16
	.zero		1024


//--------------------- .nv.shared.reserved.0     --------------------------
	.section	.nv.shared.reserved.0,"aw",@nobits
	.weak		__nv_reservedSMEM_offset_0_alias
	.size		__nv_reservedSMEM_offset_0_alias, 0, 64
	.other		__nv_reservedSMEM_offset_0_alias,@"STO_CUDA_RESERVED_SHARED STV_DEFAULT"
__nv_reservedSMEM_offset_0_alias:
	.zero		0
	.zero		64


//--------------------- .nv.global                --------------------------
	.section	.nv.global,"aw",@nobits
.nv.global:
	.type		_ZN34_INTERNAL_c72d3e63_4_k_cu_7982a8ac6thrust24THRUST_300001_SM_1000_NS3seqE,@object
	.size		_ZN34_INTERNAL_c72d3e63_4_k_cu_7982a8ac6thrust24THRUST_300001_SM_1000_NS3seqE,(_ZN34_INTERNAL_c72d3e63_4_k_cu_7982a8ac4cuda3std3__48in_placeE - _ZN34_INTERNAL_c72d3e63_4_k_cu_7982a8ac6thrust24THRUST_300001_SM_1000_NS3seqE)
_ZN34_INTERNAL_c72d3e63_4_k_cu_7982a8ac6thrust24THRUST_300001_SM_1000_NS3seqE:
	.zero		1
	.type		_ZN34_INTERNAL_c72d3e63_4_k_cu_7982a8ac4cuda3std3__48in_placeE,@object
	.size		_ZN34_INTERNAL_c72d3e63_4_k_cu_7982a8ac4cuda3std3__48in_placeE,(_ZN34_INTERNAL_c72d3e63_4_k_cu_7982a8ac4cuda3std6ranges3__45__cpo4sizeE - _ZN34_INTERNAL_c72d3e63_4_k_cu_7982a8ac4cuda3std3__48in_placeE)
_ZN34_INTERNAL_c72d3e63_4_k_cu_7982a8ac4cuda3std3__48in_placeE:
	.zero		1
	.type		_ZN34_INTERNAL_c72d3e63_4_k_cu_7982a8ac4cuda3std6ranges3__45__cpo4sizeE,@object
	.size		_ZN34_INTERNAL_c72d3e63_4_k_cu_7982a8ac4cuda3std6ranges3__45__cpo4sizeE,(_ZN34_INTERNAL_c72d3e63_4_k_cu_7982a8ac6thrust24THRUST_300001_SM_1000_NS12placeholders2_3E - _ZN34_INTERNAL_c72d3e63_4_k_cu_7982a8ac4cuda3std6ranges3__45__cpo4sizeE)
_ZN34_INTERNAL_c72d3e63_4_k_cu_7982a8ac4cuda3std6ranges3__45__cpo4sizeE:
	.zero		1
	.type		_ZN34_INTERNAL_c72d3e63_4_k_cu_7982a8ac6thrust24THRUST_300001_SM_1000_NS12placeholders2_3E,@object
	.size		_ZN34_INTERNAL_c72d3e63_4_k_cu_7982a8ac6thrust24THRUST_300001_SM_1000_NS12placeholders2_3E,(_ZN34_INTERNAL_c72d3e63_4_k_cu_7982a8ac4cuda3std3__45__cpo6cbeginE - _ZN34_INTERNAL_c72d3e63_4_k_cu_7982a8ac6thrust24THRUST_300001_SM_1000_NS12placeholders2_3E)
_ZN34_INTERNAL_c72d3e63_4_k_cu_7982a8ac6thrust24THRUST_300001_SM_1000_NS12placeholders2_3E:
	.zero		1
	.type		_ZN34_INTERNAL_c72d3e63_4_k_cu_7982a8ac4cuda3std3__45__cpo6cbeginE,@object
	.size		_ZN34_INTERNAL_c72d3e63_4_k_cu_7982a8ac4cuda3std3__45__cpo6cbeginE,(_ZN34_INTERNAL_c72d3e63_4_k_cu_7982a8ac4cuda3std6ranges3__45__cpo6cbeginE - _ZN34_INTERNAL_c72d3e63_4_k_cu_7982a8ac4cuda3std3__45__cpo6cbeginE)
_ZN34_INTERNAL_c72d3e63_4_k_cu_7982a8ac4cuda3std3__45__cpo6cbeginE:
	.zero		1
	.type		_ZN34_INTERNAL_c72d3e63_4_k_cu_7982a8ac4cuda3std6ranges3__45__cpo6cbeginE,@object
	.size		_ZN34_INTERNAL_c72d3e63_4_k_cu_7982a8ac4cuda3std6ranges3__45__cpo6cbeginE,(_ZN34_INTERNAL_c72d3e63_4_k_cu_7982a8ac6thrust24THRUST_300001_SM_1000_NS12placeholders2_7E - _ZN34_INTERNAL_c72d3e63_4_k_cu_7982a8ac4cuda3std6ranges3__45__cpo6cbeginE)
_ZN34_INTERNAL_c72d3e63_4_k_cu_7982a8ac4cuda3std6ranges3__45__cpo6cbeginE:
	.zero		1
	.type		_ZN34_INTERNAL_c72d3e63_4_k_cu_7982a8ac6thrust24THRUST_300001_SM_1000_NS12placeholders2_7E,@object
	.size		_ZN34_INTERNAL_c72d3e63_4_k_cu_7982a8ac6thrust24THRUST_300001_SM_1000_NS12placeholders2_7E,(_ZN34_INTERNAL_c72d3e63_4_k_cu_7982a8ac4cuda3std3__45__cpo7crbeginE - _ZN34_INTERNAL_c72d3e63_4_k_cu_7982a8ac6thrust24THRUST_300001_SM_1000_NS12placeholders2_7E)
_ZN34_INTERNAL_c72d3e63_4_k_cu_7982a8ac6thrust24THRUST_300001_SM_1000_NS12placeholders2_7E:
	.zero		1
	.type		_ZN34_INTERNAL_c72d3e63_4_k_cu_7982a8ac4cuda3std3__45__cpo7crbeginE,@object
	.size		_ZN34_INTERNAL_c72d3e63_4_k_cu_7982a8ac4cuda3std3__45__cpo7crbeginE,(_ZN34_INTERNAL_c72d3e63_4_k_cu_7982a8ac4cuda3std6ranges3__45__cpo4nextE - _ZN34_INTERNAL_c72d3e63_4_k_cu_7982a8ac4cuda3std3__45__cpo7crbeginE)
_ZN34_INTERNAL_c72d3e63_4_k_cu_7982a8ac4cuda3std3__45__cpo7crbeginE:
	.zero		1
	.type		_ZN34_INTERNAL_c72d3e63_4_k_cu_7982a8ac4cuda3std6ranges3__45__cpo4nextE,@object
	.size		_ZN34_INTERNAL_c72d3e63_4_k_cu_7982a8ac4cuda3std6ranges3__45__cpo4nextE,(_ZN34_INTERNAL_c72d3e63_4_k_cu_7982a8ac4cuda3std6ranges3__45__cpo4swapE - _ZN34_INTERNAL_c72d3e63_4_k_cu_7982a8ac4cuda3std6ranges3__45__cpo4nextE)
_ZN34_INTERNAL_c72d3e63_4_k_cu_7982a8ac4cuda3std6ranges3__45__cpo4nextE:
	.zero		1
	.type		_ZN34_INTERNAL_c72d3e63_4_k_cu_7982a8ac4cuda3std6ranges3__45__cpo4swapE,@object
	.size		_ZN34_INTERNAL_c72d3e63_4_k_cu_7982a8ac4cuda3std6ranges3__45__cpo4swapE,(_ZN34_INTERNAL_c72d3e63_4_k_cu_7982a8ac6thrust24THRUST_300001_SM_1000_NS8cuda_cub10par_nosyncE - _ZN34_INTERNAL_c72d3e63_4_k_cu_7982a8ac4cuda3std6ranges3__45__cpo4swapE)
_ZN34_INTERNAL_c72d3e63_4_k_cu_7982a8ac4cuda3std6ranges3__45__cpo4swapE:
	.zero		1
	.type		_ZN34_INTERNAL_c72d3e63_4_k_cu_7982a8ac6thrust24THRUST_300001_SM_1000_NS8cuda_cub10par_nosyncE,@object
	.size		_ZN34_INTERNAL_c72d3e63_4_k_cu_7982a8ac6thrust24THRUST_300001_SM_1000_NS8cuda_cub10par_nosyncE,(_ZN34_INTERNAL_c72d3e63_4_k_cu_7982a8ac6thrust24THRUST_300001_SM_1000_NS12placeholders2_9E - _ZN34_INTERNAL_c72d3e63_4_k_cu_7982a8ac6thrust24THRUST_300001_SM_1000_NS8cuda_cub10par_nosyncE)
_ZN34_INTERNAL_c72d3e63_4_k_cu_7982a8ac6thrust24THRUST_300001_SM_1000_NS8cuda_cub10par_nosyncE:
	.zero		1
	.type		_ZN34_INTERNAL_c72d3e63_4_k_cu_7982a8ac6thrust24THRUST_300001_SM_1000_NS12placeholders2_9E,@object
	.size		_ZN34_INTERNAL_c72d3e63_4_k_cu_7982a8ac6thrust24THRUST_300001_SM_1000_NS12placeholders2_9E,(_ZN34_INTERNAL_c72d3e63_4_k_cu_7982a8ac4cuda3std3__436_GLOBAL__N__c72d3e63_4_k_cu_7982a8ac6ignoreE - _ZN34_INTERNAL_c72d3e63_4_k_cu_7982a8ac6thrust24THRUST_300001_SM_1000_NS12placeholders2_9E)
_ZN34_INTERNAL_c72d3e63_4_k_cu_7982a8ac6thrust24THRUST_300001_SM_1000_NS12placeholders2_9E:
	.zero		1
	.type		_ZN34_INTERNAL_c72d3e63_4_k_cu_7982a8ac4cuda3std3__436_GLOBAL__N__c72d3e63_4_k_cu_7982a8ac6ignoreE,@object
	.size		_ZN34_INTERNAL_c72d3e63_4_k_cu_7982a8ac4cuda3std3__436_GLOBAL__N__c72d3e63_4_k_cu_7982a8ac6ignoreE,(_ZN34_INTERNAL_c72d3e63_4_k_cu_7982a8ac4cuda3std6ranges3__45__cpo4dataE - _ZN34_INTERNAL_c72d3e63_4_k_cu_7982a8ac4cuda3std3__436_GLOBAL__N__c72d3e63_4_k_cu_7982a8ac6ignoreE)
_ZN34_INTERNAL_c72d3e63_4_k_cu_7982a8ac4cuda3std3__436_GLOBAL__N__c72d3e63_4_k_cu_7982a8ac6ignoreE:
	.zero		1
	.type		_ZN34_INTERNAL_c72d3e63_4_k_cu_7982a8ac4cuda3std6ranges3__45__cpo4dataE,@object
	.size		_ZN34_INTERNAL_c72d3e63_4_k_cu_7982a8ac4cuda3std6ranges3__45__cpo4dataE,(_ZN34_INTERNAL_c72d3e63_4_k_cu_7982a8ac6thrust24THRUST_300001_SM_1000_NS12placeholders2_1E - _ZN34_INTERNAL_c72d3e63_4_k_cu_7982a8ac4cuda3std6ranges3__45__cpo4dataE)
_ZN34_INTERNAL_c72d3e63_4_k_cu_7982a8ac4cuda3std6ranges3__45__cpo4dataE:
	.zero		1
	.type		_ZN34_INTERNAL_c72d3e63_4_k_cu_7982a8ac6thrust24THRUST_300001_SM_1000_NS12placeholders2_1E,@object
	.size		_ZN34_INTERNAL_c72d3e63_4_k_cu_7982a8ac6thrust24THRUST_300001_SM_1000_NS12placeholders2_1E,(_ZN34_INTERNAL_c72d3e63_4_k_cu_7982a8ac4cuda3std3__45__cpo5beginE - _ZN34_INTERNAL_c72d3e63_4_k_cu_7982a8ac6thrust24THRUST_300001_SM_1000_NS12placeholders2_1E)
_ZN34_INTERNAL_c72d3e63_4_k_cu_7982a8ac6thrust24THRUST_300001_SM_1000_NS12placeholders2_1E:
	.zero		1
	.type		_ZN34_INTERNAL_c72d3e63_4_k_cu_7982a8ac4cuda3std3__45__cpo5beginE,@object
	.size		_ZN34_INTERNAL_c72d3e63_4_k_cu_7982a8ac4cuda3std3__45__cpo5beginE,(_ZN34_INTERNAL_c72d3e63_4_k_cu_7982a8ac4cuda3std6ranges3__45__cpo5beginE - _ZN34_INTERNAL_c72d3e63_4_k_cu_7982a8ac4cuda3std3__45__cpo5beginE)
_ZN34_INTERNAL_c72d3e63_4_k_cu_7982a8ac4cuda3std3__45__cpo5beginE:
	.zero		1
	.type		_ZN34_INTERNAL_c72d3e63_4_k_cu_7982a8ac4cuda3std6ranges3__45__cpo5beginE,@object
	.size		_ZN34_INTERNAL_c72d3e63_4_k_cu_7982a8ac4cuda3std6ranges3__45__cpo5beginE,(_ZN34_INTERNAL_c72d3e63_4_k_cu_7982a8ac6thrust24THRUST_300001_SM_1000_NS12placeholders2_5E - _ZN34_INTERNAL_c72d3e63_4_k_cu_7982a8ac4cuda3std6ranges3__45__cpo5beginE)
_ZN34_INTERNAL_c72d3e63_4_k_cu_7982a8ac4cuda3std6ranges3__45__cpo5beginE:
	.zero		1
	.type		_ZN34_INTERNAL_c72d3e63_4_k_cu_7982a8ac6thrust24THRUST_300001_SM_1000_NS12placeholders2_5E,@object
	.size		_ZN34_INTERNAL_c72d3e63_4_k_cu_7982a8ac6thrust24THRUST_300001_SM_1000_NS12placeholders2_5E,(_ZN34_INTERNAL_c72d3e63_4_k_cu_7982a8ac4cuda3std3__45__cpo6rbeginE - _ZN34_INTERNAL_c72d3e63_4_k_cu_7982a8ac6thrust24THRUST_300001_SM_1000_NS12placeholders2_5E)
_ZN34_INTERNAL_c72d3e63_4_k_cu_7982a8ac6thrust24THRUST_300001_SM_1000_NS12placeholders2_5E:
	.zero		1
	.type		_ZN34_INTERNAL_c72d3e63_4_k_cu_7982a8ac4cuda3std3__45__cpo6rbeginE,@object
	.size		_ZN34_INTERNAL_c72d3e63_4_k_cu_7982a8ac4cuda3std3__45__cpo6rbeginE,(_ZN34_INTERNAL_c72d3e63_4_k_cu_7982a8ac4cuda3std6ranges3__45__cpo7advanceE - _ZN34_INTERNAL_c72d3e63_4_k_cu_7982a8ac4cuda3std3__45__cpo6rbeginE)
_ZN34_INTERNAL_c72d3e63_4_k_cu_7982a8ac4cuda3std3__45__cpo6rbeginE:
	.zero		1
	.type		_ZN34_INTERNAL_c72d3e63_4_k_cu_7982a8ac4cuda3std6ranges3__45__cpo7advanceE,@object
	.size		_ZN34_INTERNAL_c72d3e63_4_k_cu_7982a8ac4cuda3std6ranges3__45__cpo7advanceE,(_ZN34_INTERNAL_c72d3e63_4_k_cu_7982a8ac4cuda3std3__47nulloptE - _ZN34_INTERNAL_c72d3e63_4_k_cu_7982a8ac4cuda3std6ranges3__45__cpo7advanceE)
_ZN34_INTERNAL_c72d3e63_4_k_cu_7982a8ac4cuda3std6ranges3__45__cpo7advanceE:
	.zero		1
	.type		_ZN34_INTERNAL_c72d3e63_4_k_cu_7982a8ac4cuda3std3__47nulloptE,@object
	.size		_ZN34_INTERNAL_c72d3e63_4_k_cu_7982a8ac4cuda3std3__47nulloptE,(_ZN34_INTERNAL_c72d3e63_4_k_cu_7982a8ac4cuda3std6ranges3__45__cpo8distanceE - _ZN34_INTERNAL_c72d3e63_4_k_cu_7982a8ac4cuda3std3__47nulloptE)
_ZN34_INTERNAL_c72d3e63_4_k_cu_7982a8ac4cuda3std3__47nulloptE:
	.zero		1
	.type		_ZN34_INTERNAL_c72d3e63_4_k_cu_7982a8ac4cuda3std6ranges3__45__cpo8distanceE,@object
	.size		_ZN34_INTERNAL_c72d3e63_4_k_cu_7982a8ac4cuda3std6ranges3__45__cpo8distanceE,(_ZN34_INTERNAL_c72d3e63_4_k_cu_7982a8ac6thrust24THRUST_300001_SM_1000_NS12placeholders3_10E - _ZN34_INTERNAL_c72d3e63_4_k_cu_7982a8ac4cuda3std6ranges3__45__cpo8distanceE)
_ZN34_INTERNAL_c72d3e63_4_k_cu_7982a8ac4cuda3std6ranges3__45__cpo8distanceE:
	.zero		1
	.type		_ZN34_INTERNAL_c72d3e63_4_k_cu_7982a8ac6thrust24THRUST_300001_SM_1000_NS12placeholders3_10E,@object
	.size		_ZN34_INTERNAL_c72d3e63_4_k_cu_7982a8ac6thrust24THRUST_300001_SM_1000_NS12placeholders3_10E,(_ZN34_INTERNAL_c72d3e63_4_k_cu_7982a8ac4cuda3std3__419piecewise_constructE - _ZN34_INTERNAL_c72d3e63_4_k_cu_7982a8ac6thrust24THRUST_300001_SM_1000_NS12placeholders3_10E)
_ZN34_INTERNAL_c72d3e63_4_k_cu_7982a8ac6thrust24THRUST_300001_SM_1000_NS12placeholders3_10E:
	.zero		1
	.type		_ZN34_INTERNAL_c72d3e63_4_k_cu_7982a8ac4cuda3std3__419piecewise_constructE,@object
	.size		_ZN34_INTERNAL_c72d3e63_4_k_cu_7982a8ac4cuda3std3__419piecewise_constructE,(_ZN34_INTERNAL_c72d3e63_4_k_cu_7982a8ac4cuda3std6ranges3__45__cpo5cdataE - _ZN34_INTERNAL_c72d3e63_4_k_cu_7982a8ac4cuda3std3__419piecewise_constructE)
_ZN34_INTERNAL_c72d3e63_4_k_cu_7982a8ac4cuda3std3__419piecewise_constructE:
	.zero		1
	.type		_ZN34_INTERNAL_c72d3e63_4_k_cu_7982a8ac4cuda3std6ranges3__45__cpo5cdataE,@object
	.size		_ZN34_INTERNAL_c72d3e63_4_k_cu_7982a8ac4cuda3std6ranges3__45__cpo5cdataE,(_ZN34_INTERNAL_c72d3e63_4_k_cu_7982a8ac6thrust24THRUST_300001_SM_1000_NS12placeholders2_2E - _ZN34_INTERNAL_c72d3e63_4_k_cu_7982a8ac4cuda3std6ranges3__45__cpo5cdataE)
_ZN34_INTERNAL_c72d3e63_4_k_cu_7982a8ac4cuda3std6ranges3__45__cpo5cdataE:
	.zero		1
	.type		_ZN34_INTERNAL_c72d3e63_4_k_cu_7982a8ac6thrust24THRUST_300001_SM_1000_NS12placeholders2_2E,@object
	.size		_ZN34_INTERNAL_c72d3e63_4_k_cu_7982a8ac6thrust24THRUST_300001_SM_1000_NS12placeholders2_2E,(_ZN34_INTERNAL_c72d3e63_4_k_cu_7982a8ac4cuda3std3__45__cpo3endE - _ZN34_INTERNAL_c72d3e63_4_k_cu_7982a8ac6thrust24THRUST_300001_SM_1000_NS12placeholders2_2E)
_ZN34_INTERNAL_c72d3e63_4_k_cu_7982a8ac6thrust24THRUST_300001_SM_1000_NS12placeholders2_2E:
	.zero		1
	.type		_ZN34_INTERNAL_c72d3e63_4_k_cu_7982a8ac4cuda3std3__45__cpo3endE,@object
	.size		_ZN34_INTERNAL_c72d3e63_4_k_cu_7982a8ac4cuda3std3__45__cpo3endE,(_ZN34_INTERNAL_c72d3e63_4_k_cu_7982a8ac4cuda3std6ranges3__45__cpo3endE - _ZN34_INTERNAL_c72d3e63_4_k_cu_7982a8ac4cuda3std3__45__cpo3endE)
_ZN34_INTERNAL_c72d3e63_4_k_cu_7982a8ac4cuda3std3__45__cpo3endE:
	.zero		1
	.type		_ZN34_INTERNAL_c72d3e63_4_k_cu_7982a8ac4cuda3std6ranges3__45__cpo3endE,@object
	.size		_ZN34_INTERNAL_c72d3e63_4_k_cu_7982a8ac4cuda3std6ranges3__45__cpo3endE,(_ZN34_INTERNAL_c72d3e63_4_k_cu_7982a8ac6thrust24THRUST_300001_SM_1000_NS12placeholders2_6E - _ZN34_INTERNAL_c72d3e63_4_k_cu_7982a8ac4cuda3std6ranges3__45__cpo3endE)
_ZN34_INTERNAL_c72d3e63_4_k_cu_7982a8ac4cuda3std6ranges3__45__cpo3endE:
	.zero		1
	.type		_ZN34_INTERNAL_c72d3e63_4_k_cu_7982a8ac6thrust24THRUST_300001_SM_1000_NS12placeholders2_6E,@object
	.size		_ZN34_INTERNAL_c72d3e63_4_k_cu_7982a8ac6thrust24THRUST_300001_SM_1000_NS12placeholders2_6E,(_ZN34_INTERNAL_c72d3e63_4_k_cu_7982a8ac4cuda3std3__45__cpo4rendE - _ZN34_INTERNAL_c72d3e63_4_k_cu_7982a8ac6thrust24THRUST_300001_SM_1000_NS12placeholders2_6E)
_ZN34_INTERNAL_c72d3e63_4_k_cu_7982a8ac6thrust24THRUST_300001_SM_1000_NS12placeholders2_6E:
	.zero		1
	.type		_ZN34_INTERNAL_c72d3e63_4_k_cu_7982a8ac4cuda3std3__45__cpo4rendE,@object
	.size		_ZN34_INTERNAL_c72d3e63_4_k_cu_7982a8ac4cuda3std3__45__cpo4rendE,(_ZN34_INTERNAL_c72d3e63_4_k_cu_7982a8ac4cuda3std6ranges3__45__cpo9iter_swapE - _ZN34_INTERNAL_c72d3e63_4_k_cu_7982a8ac4cuda3std3__45__cpo4rendE)
_ZN34_INTERNAL_c72d3e63_4_k_cu_7982a8ac4cuda3std3__45__cpo4rendE:
	.zero		1
	.type		_ZN34_INTERNAL_c72d3e63_4_k_cu_7982a8ac4cuda3std6ranges3__45__cpo9iter_swapE,@object
	.size		_ZN34_INTERNAL_c72d3e63_4_k_cu_7982a8ac4cuda3std6ranges3__45__cpo9iter_swapE,(_ZN34_INTERNAL_c72d3e63_4_k_cu_7982a8ac4cuda3std3__48unexpectE - _ZN34_INTERNAL_c72d3e63_4_k_cu_7982a8ac4cuda3std6ranges3__45__cpo9iter_swapE)
_ZN34_INTERNAL_c72d3e63_4_k_cu_7982a8ac4cuda3std6ranges3__45__cpo9iter_swapE:
	.zero		1
	.type		_ZN34_INTERNAL_c72d3e63_4_k_cu_7982a8ac4cuda3std3__48unexpectE,@object
	.size		_ZN34_INTERNAL_c72d3e63_4_k_cu_7982a8ac4cuda3std3__48unexpectE,(_ZN34_INTERNAL_c72d3e63_4_k_cu_7982a8ac6thrust24THRUST_300001_SM_1000_NS8cuda_cub3parE - _ZN34_INTERNAL_c72d3e63_4_k_cu_7982a8ac4cuda3std3__48unexpectE)
_ZN34_INTERNAL_c72d3e63_4_k_cu_7982a8ac4cuda3std3__48unexpectE:
	.zero		1
	.type		_ZN34_INTERNAL_c72d3e63_4_k_cu_7982a8ac6thrust24THRUST_300001_SM_1000_NS8cuda_cub3parE,@object
	.size		_ZN34_INTERNAL_c72d3e63_4_k_cu_7982a8ac6thrust24THRUST_300001_SM_1000_NS8cuda_cub3parE,(_ZN34_INTERNAL_c72d3e63_4_k_cu_7982a8ac6thrust24THRUST_300001_SM_1000_NS12placeholders2_4E - _ZN34_INTERNAL_c72d3e63_4_k_cu_7982a8ac6thrust24THRUST_300001_SM_1000_NS8cuda_cub3parE)
_ZN34_INTERNAL_c72d3e63_4_k_cu_7982a8ac6thrust24THRUST_300001_SM_1000_NS8cuda_cub3parE:
	.zero		1
	.type		_ZN34_INTERNAL_c72d3e63_4_k_cu_7982a8ac6thrust24THRUST_300001_SM_1000_NS12placeholders2_4E,@object
	.size		_ZN34_INTERNAL_c72d3e63_4_k_cu_7982a8ac6thrust24THRUST_300001_SM_1000_NS12placeholders2_4E,(_ZN34_INTERNAL_c72d3e63_4_k_cu_7982a8ac4cuda3std3__45__cpo4cendE - _ZN34_INTERNAL_c72d3e63_4_k_cu_7982a8ac6thrust24THRUST_300001_SM_1000_NS12placeholders2_4E)
_ZN34_INTERNAL_c72d3e63_4_k_cu_7982a8ac6thrust24THRUST_300001_SM_1000_NS12placeholders2_4E:
	.zero		1
	.type		_ZN34_INTERNAL_c72d3e63_4_k_cu_7982a8ac4cuda3std3__45__cpo4cendE,@object
	.size		_ZN34_INTERNAL_c72d3e63_4_k_cu_7982a8ac4cuda3std3__45__cpo4cendE,(_ZN34_INTERNAL_c72d3e63_4_k_cu_7982a8ac4cuda3std6ranges3__45__cpo4cendE - _ZN34_INTERNAL_c72d3e63_4_k_cu_7982a8ac4cuda3std3__45__cpo4cendE)
_ZN34_INTERNAL_c72d3e63_4_k_cu_7982a8ac4cuda3std3__45__cpo4cendE:
	.zero		1
	.type		_ZN34_INTERNAL_c72d3e63_4_k_cu_7982a8ac4cuda3std6ranges3__45__cpo4cendE,@object
	.size		_ZN34_INTERNAL_c72d3e63_4_k_cu_7982a8ac4cuda3std6ranges3__45__cpo4cendE,(_ZN34_INTERNAL_c72d3e63_4_k_cu_7982a8ac4cuda3std3__420unreachable_sentinelE - _ZN34_INTERNAL_c72d3e63_4_k_cu_7982a8ac4cuda3std6ranges3__45__cpo4cendE)
_ZN34_INTERNAL_c72d3e63_4_k_cu_7982a8ac4cuda3std6ranges3__45__cpo4cendE:
	.zero		1
	.type		_ZN34_INTERNAL_c72d3e63_4_k_cu_7982a8ac4cuda3std3__420unreachable_sentinelE,@object
	.size		_ZN34_INTERNAL_c72d3e63_4_k_cu_7982a8ac4cuda3std3__420unreachable_sentinelE,(_ZN34_INTERNAL_c72d3e63_4_k_cu_7982a8ac4cuda3std6ranges3__45__cpo5ssizeE - _ZN34_INTERNAL_c72d3e63_4_k_cu_7982a8ac4cuda3std3__420unreachable_sentinelE)
_ZN34_INTERNAL_c72d3e63_4_k_cu_7982a8ac4cuda3std3__420unreachable_sentinelE:
	.zero		1
	.type		_ZN34_INTERNAL_c72d3e63_4_k_cu_7982a8ac4cuda3std6ranges3__45__cpo5ssizeE,@object
	.size		_ZN34_INTERNAL_c72d3e63_4_k_cu_7982a8ac4cuda3std6ranges3__45__cpo5ssizeE,(_ZN34_INTERNAL_c72d3e63_4_k_cu_7982a8ac6thrust24THRUST_300001_SM_1000_NS12placeholders2_8E - _ZN34_INTERNAL_c72d3e63_4_k_cu_7982a8ac4cuda3std6ranges3__45__cpo5ssizeE)
_ZN34_INTERNAL_c72d3e63_4_k_cu_7982a8ac4cuda3std6ranges3__45__cpo5ssizeE:
	.zero		1
	.type		_ZN34_INTERNAL_c72d3e63_4_k_cu_7982a8ac6thrust24THRUST_300001_SM_1000_NS12placeholders2_8E,@object
	.size		_ZN34_INTERNAL_c72d3e63_4_k_cu_7982a8ac6thrust24THRUST_300001_SM_1000_NS12placeholders2_8E,(_ZN34_INTERNAL_c72d3e63_4_k_cu_7982a8ac4cuda3std3__45__cpo5crendE - _ZN34_INTERNAL_c72d3e63_4_k_cu_7982a8ac6thrust24THRUST_300001_SM_1000_NS12placeholders2_8E)
_ZN34_INTERNAL_c72d3e63_4_k_cu_7982a8ac6thrust24THRUST_300001_SM_1000_NS12placeholders2_8E:
	.zero		1
	.type		_ZN34_INTERNAL_c72d3e63_4_k_cu_7982a8ac4cuda3std3__45__cpo5crendE,@object
	.size		_ZN34_INTERNAL_c72d3e63_4_k_cu_7982a8ac4cuda3std3__45__cpo5crendE,(_ZN34_INTERNAL_c72d3e63_4_k_cu_7982a8ac4cuda3std6ranges3__45__cpo4prevE - _ZN34_INTERNAL_c72d3e63_4_k_cu_7982a8ac4cuda3std3__45__cpo5crendE)
_ZN34_INTERNAL_c72d3e63_4_k_cu_7982a8ac4cuda3std3__45__cpo5crendE:
	.zero		1
	.type		_ZN34_INTERNAL_c72d3e63_4_k_cu_7982a8ac4cuda3std6ranges3__45__cpo4prevE,@object
	.size		_ZN34_INTERNAL_c72d3e63_4_k_cu_7982a8ac4cuda3std6ranges3__45__cpo4prevE,(_ZN34_INTERNAL_c72d3e63_4_k_cu_7982a8ac4cuda3std6ranges3__45__cpo9iter_moveE - _ZN34_INTERNAL_c72d3e63_4_k_cu_7982a8ac4cuda3std6ranges3__45__cpo4prevE)
_ZN34_INTERNAL_c72d3e63_4_k_cu_7982a8ac4cuda3std6ranges3__45__cpo4prevE:
	.zero		1
	.type		_ZN34_INTERNAL_c72d3e63_4_k_cu_7982a8ac4cuda3std6ranges3__45__cpo9iter_moveE,@object
	.size		_ZN34_INTERNAL_c72d3e63_4_k_cu_7982a8ac4cuda3std6ranges3__45__cpo9iter_moveE,(_ZN34_INTERNAL_c72d3e63_4_k_cu_7982a8ac6thrust24THRUST_300001_SM_1000_NS6system6detail10sequential3seqE - _ZN34_INTERNAL_c72d3e63_4_k_cu_7982a8ac4cuda3std6ranges3__45__cpo9iter_moveE)
_ZN34_INTERNAL_c72d3e63_4_k_cu_7982a8ac4cuda3std6ranges3__45__cpo9iter_moveE:
	.zero		1
	.type		_ZN34_INTERNAL_c72d3e63_4_k_cu_7982a8ac6thrust24THRUST_300001_SM_1000_NS6system6detail10sequential3seqE,@object
	.size		_ZN34_INTERNAL_c72d3e63_4_k_cu_7982a8ac6thrust24THRUST_300001_SM_1000_NS6system6detail10sequential3seqE,(.L_31 - _ZN34_INTERNAL_c72d3e63_4_k_cu_7982a8ac6thrust24THRUST_300001_SM_1000_NS6system6detail10sequential3seqE)
_ZN34_INTERNAL_c72d3e63_4_k_cu_7982a8ac6thrust24THRUST_300001_SM_1000_NS6system6detail10sequential3seqE:
	.zero		1
.L_31:


//--------------------- .nv.shared._ZN3cub18CUB_300001_SM_10006detail8for_each13static_kernelINS2_12policy_hub_t12policy_500_tEmN6thrust24THRUST_300001_SM_1000_NS8cuda_cub20__uninitialized_fill7functorINS7_10device_ptrIiEEiEEEEvT0_T1_ --------------------------
	.section	.nv.shared._ZN3cub18CUB_300001_SM_10006detail8for_each13static_kernelINS2_12policy_hub_t12policy_500_tEmN6thrust24THRUST_300001_SM_1000_NS8cuda_cub20__uninitialized_fill7functorINS7_10device_ptrIiEEiEEEEvT0_T1_,"aw",@nobits
	.sectionflags	@""
	.align	16
	.zero		1024


//--------------------- .nv.shared._ZN3cub18CUB_300001_SM_10006detail8for_each13static_kernelINS2_12policy_hub_t12policy_500_tEmN6thrust24THRUST_300001_SM_1000_NS8cuda_cub20__uninitialized_fill7functorINS7_10device_ptrIfEEfEEEEvT0_T1_ --------------------------
	.section	.nv.shared._ZN3cub18CUB_300001_SM_10006detail8for_each13static_kernelINS2_12policy_hub_t12policy_500_tEmN6thrust24THRUST_300001_SM_1000_NS8cuda_cub20__uninitialized_fill7functorINS7_10device_ptrIfEEfEEEEvT0_T1_,"aw",@nobits
	.sectionflags	@""
	.align	16
	.zero		1024


//--------------------- .nv.shared._ZN3cub18CUB_300001_SM_10006detail11EmptyKernelIvEEvv --------------------------
	.section	.nv.shared._ZN3cub18CUB_300001_SM_10006detail11EmptyKernelIvEEvv,"aw",@nobits
	.sectionflags	@""
	.align	16
	.zero		1024


//--------------------- .nv.shared._Z11getNewMeansN6thrust24THRUST_300001_SM_1000_NS10device_ptrIfEES2_NS1_IiEEii --------------------------
	.section	.nv.shared._Z11getNewMeansN6thrust24THRUST_300001_SM_1000_NS10device_ptrIfEES2_NS1_IiEEii,"aw",@nobits
	.sectionflags	@""
	.align	16
	.zero		1024


//--------------------- .nv.shared._Z11setClustersN6thrust24THRUST_300001_SM_1000_NS10device_ptrIfEENS1_IiEES2_S2_iiiiS3_S3_ --------------------------
	.section	.nv.shared._Z11setClustersN6thrust24THRUST_300001_SM_1000_NS10device_ptrIfEENS1_IiEES2_S2_iiiiS3_S3_,"aw",@nobits
	.sectionflags	@""
	.align	16
	.zero		1024


//--------------------- .nv.constant0._ZN3cub18CUB_300001_SM_10006detail8for_each13static_kernelINS2_12policy_hub_t12policy_500_tElN6thrust24THRUST_300001_SM_1000_NS8cuda_cub6__fill7functorINS7_6detail15normal_iteratorINS7_10device_ptrIiEEEEiEEEEvT0_T1_ --------------------------
	.section	.nv.constant0._ZN3cub18CUB_300001_SM_10006detail8for_each13static_kernelINS2_12policy_hub_t12policy_500_tElN6thrust24THRUST_300001_SM_1000_NS8cuda_cub6__fill7functorINS7_6detail15normal_iteratorINS7_10device_ptrIiEEEEiEEEEvT0_T1_,"a",@progbits
	.sectionflags	@""
	.align	4
.nv.constant0._ZN3cub18CUB_300001_SM_10006detail8for_each13static_kernelINS2_12policy_hub_t12policy_500_tElN6thrust24THRUST_300001_SM_1000_NS8cuda_cub6__fill7functorINS7_6detail15normal_iteratorINS7_10device_ptrIiEEEEiEEEEvT0_T1_:
	.zero		920


//--------------------- .nv.constant0._ZN3cub18CUB_300001_SM_10006detail8for_each13static_kernelINS2_12policy_hub_t12policy_500_tEmN6thrust24THRUST_300001_SM_1000_NS8cuda_cub20__uninitialized_fill7functorINS7_10device_ptrIiEEiEEEEvT0_T1_ --------------------------
	.section	.nv.constant0._ZN3cub18CUB_300001_SM_10006detail8for_each13static_kernelINS2_12policy_hub_t12policy_500_tEmN6thrust24THRUST_300001_SM_1000_NS8cuda_cub20__uninitialized_fill7functorINS7_10device_ptrIiEEiEEEEvT0_T1_,"a",@progbits
	.sectionflags	@""
	.align	4
.nv.constant0._ZN3cub18CUB_300001_SM_10006detail8for_each13static_kernelINS2_12policy_hub_t12policy_500_tEmN6thrust24THRUST_300001_SM_1000_NS8cuda_cub20__uninitialized_fill7functorINS7_10device_ptrIiEEiEEEEvT0_T1_:
	.zero		920


//--------------------- .nv.constant0._ZN3cub18CUB_300001_SM_10006detail8for_each13static_kernelINS2_12policy_hub_t12policy_500_tEmN6thrust24THRUST_300001_SM_1000_NS8cuda_cub20__uninitialized_fill7functorINS7_10device_ptrIfEEfEEEEvT0_T1_ --------------------------
	.section	.nv.constant0._ZN3cub18CUB_300001_SM_10006detail8for_each13static_kernelINS2_12policy_hub_t12policy_500_tEmN6thrust24THRUST_300001_SM_1000_NS8cuda_cub20__uninitialized_fill7functorINS7_10device_ptrIfEEfEEEEvT0_T1_,"a",@progbits
	.sectionflags	@""
	.align	4
.nv.constant0._ZN3cub18CUB_300001_SM_10006detail8for_each13static_kernelINS2_12policy_hub_t12policy_500_tEmN6thrust24THRUST_300001_SM_1000_NS8cuda_cub20__uninitialized_fill7functorINS7_10device_ptrIfEEfEEEEvT0_T1_:
	.zero		920


//--------------------- .nv.constant0._ZN3cub18CUB_300001_SM_10006detail11EmptyKernelIvEEvv --------------------------
	.section	.nv.constant0._ZN3cub18CUB_300001_SM_10006detail11EmptyKernelIvEEvv,"a",@progbits
	.sectionflags	@""
	.align	4
.nv.constant0._ZN3cub18CUB_300001_SM_10006detail11EmptyKernelIvEEvv:
	.zero		896


//--------------------- .nv.constant0._Z11getNewMeansN6thrust24THRUST_300001_SM_1000_NS10device_ptrIfEES2_NS1_IiEEii --------------------------
	.section	.nv.constant0._Z11getNewMeansN6thrust24THRUST_300001_SM_1000_NS10device_ptrIfEES2_NS1_IiEEii,"a",@progbits
	.sectionflags	@""
	.align	4
.nv.constant0._Z11getNewMeansN6thrust24THRUST_300001_SM_1000_NS10device_ptrIfEES2_NS1_IiEEii:
	.zero		928


//--------------------- .nv.constant0._Z11setClustersN6thrust24THRUST_300001_SM_1000_NS10device_ptrIfEENS1_IiEES2_S2_iiiiS3_S3_ --------------------------
	.section	.nv.constant0._Z11setClustersN6thrust24THRUST_300001_SM_1000_NS10device_ptrIfEENS1_IiEES2_S2_iiiiS3_S3_,"a",@progbits
	.sectionflags	@""
	.align	4
.nv.constant0._Z11setClustersN6thrust24THRUST_300001_SM_1000_NS10device_ptrIfEENS1_IiEES2_S2_iiiiS3_S3_:
	.zero		960


//--------------------- SYMBOLS --------------------------

	.type		.nv.reservedSmem.offset0,@object
	.size		.nv.reservedSmem.offset0,0x4
	.type		.nv.reservedSmem.cap,@object
	.size		.nv.reservedSmem.cap,0x4
